	.target	sm_90a

	.elftype	@"ET_EXEC"


//--------------------- .note.nv.tkinfo           --------------------------
	.section	.note.nv.tkinfo,"",@"SHT_NOTE"
	.sectionflags	@"SHF_NOTE_NV_TKINFO"
	.tkinfo
        /*0018*/ 	.word	0x00000002
        /*0030*/ 	.string	""
        /*0030*/ 	.string	"ptxas"
        /*0030*/ 	.string	"Cuda compilation tools, release 13.0, V13.0.88"
        /*0030*/ 	.string	"Build cuda_13.0.r13.0/compiler.36424714_0"
        /*0030*/ 	.string	"-arch sm_90a -m 64 "



//--------------------- .note.nv.cuinfo           --------------------------
	.section	.note.nv.cuinfo,"",@"SHT_NOTE"
	.sectionflags	@"SHF_NOTE_NV_CUINFO"
        /*0018*/ 	.short	0x0002
        /*001a*/ 	.short	0x005a
        /*001c*/ 	.short	0x0082
	.zero		2


//--------------------- .nv.info                  --------------------------
	.section	.nv.info,"",@"SHT_CUDA_INFO"
	.align	4


	//----- nvinfo : EIATTR_REGCOUNT
	.align		4
        /*0000*/ 	.byte	0x04, 0x2f
        /*0002*/ 	.short	(.L_12 - .L_11)
	.align		4
.L_11:
        /*0004*/ 	.word	index@(_ZN7cutlass13device_kernelINS_4conv6kernel13ConvUniversalINS1_16ConvProblemShapeILNS1_8OperatorE0ELi2EEENS1_10collective14CollectiveConvINS1_46MainloopSm90TmaGmmaWarpSpecializedImplicitGemmILS5_0ELi28ELi2EN4cute5tupleIJNSA_1CILi2EEENSC_ILi1EEESE_EEENS1_36KernelImplicitTmaWarpSpecializedSm90ELi1EEENSB_IJNSC_ILi64EEESI_NSB_IJNSC_ILi32EEEEEEEEENS_10bfloat16_tESM_NSA_8TiledMMAINSA_8MMA_AtomIJNSA_4SM904GMMA27MMA_64x64x16_F32BF16BF16_SSILNSQ_5MajorE0ELSS_0ELNSQ_7ScaleInE1ELST_1EEEEEENSA_6LayoutINSB_IJSE_SE_SE_EEENSB_IJNSC_ILi0EEESY_SY_EEEEENSB_IJNSA_10UnderscoreES11_S11_EEEEENS7_6detail26Sm90ImplicitGemmTileTraitsINSA_20SM90_TMA_LOAD_IM2COLENSA_14ComposedLayoutINSA_7SwizzleILi2ELi4ELi3EEENSA_18smem_ptr_flag_bitsILi16EEENSW_INSB_IJNSB_IJNSC_ILi8EEES1C_EEENSB_IJSJ_SE_EEENSB_IJSE_NSC_ILi28EEEEEEEEENSB_IJNSB_IJSJ_NSC_ILi256EEEEEENSB_IJSE_SY_EEENSB_IJSY_NSC_ILi2048EEEEEEEEEEEEEvEENS15_INSA_23SM90_TMA_LOAD_MULTICASTES1P_vEEEENS_8epilogue10collective6detail29Sm90TmaWarpSpecializedAdapterINS1V_15DefaultEpilogueISM_NSB_IJNSB_IJlllEEESE_SY_EEES20_NS1U_6thread17LinearCombinationISM_Li1EffLNS21_9ScaleType4KindE0ELNS_15FloatRoundStyleE2ESM_EENS_4gemm15EpilogueDefaultEEEEEvvEEEEvNT_6ParamsE)
        /*0008*/ 	.word	0x0000003a


	//----- nvinfo : EIATTR_FRAME_SIZE
	.align		4
.L_12:
        /*000c*/ 	.byte	0x04, 0x11
        /*000e*/ 	.short	(.L_14 - .L_13)
	.align		4
.L_13:
        /*0010*/ 	.word	index@(_ZN7cutlass13device_kernelINS_4conv6kernel13ConvUniversalINS1_16ConvProblemShapeILNS1_8OperatorE0ELi2EEENS1_10collective14CollectiveConvINS1_46MainloopSm90TmaGmmaWarpSpecializedImplicitGemmILS5_0ELi28ELi2EN4cute5tupleIJNSA_1CILi2EEENSC_ILi1EEESE_EEENS1_36KernelImplicitTmaWarpSpecializedSm90ELi1EEENSB_IJNSC_ILi64EEESI_NSB_IJNSC_ILi32EEEEEEEEENS_10bfloat16_tESM_NSA_8TiledMMAINSA_8MMA_AtomIJNSA_4SM904GMMA27MMA_64x64x16_F32BF16BF16_SSILNSQ_5MajorE0ELSS_0ELNSQ_7ScaleInE1ELST_1EEEEEENSA_6LayoutINSB_IJSE_SE_SE_EEENSB_IJNSC_ILi0EEESY_SY_EEEEENSB_IJNSA_10UnderscoreES11_S11_EEEEENS7_6detail26Sm90ImplicitGemmTileTraitsINSA_20SM90_TMA_LOAD_IM2COLENSA_14ComposedLayoutINSA_7SwizzleILi2ELi4ELi3EEENSA_18smem_ptr_flag_bitsILi16EEENSW_INSB_IJNSB_IJNSC_ILi8EEES1C_EEENSB_IJSJ_SE_EEENSB_IJSE_NSC_ILi28EEEEEEEEENSB_IJNSB_IJSJ_NSC_ILi256EEEEEENSB_IJSE_SY_EEENSB_IJSY_NSC_ILi2048EEEEEEEEEEEEEvEENS15_INSA_23SM90_TMA_LOAD_MULTICASTES1P_vEEEENS_8epilogue10collective6detail29Sm90TmaWarpSpecializedAdapterINS1V_15DefaultEpilogueISM_NSB_IJNSB_IJlllEEESE_SY_EEES20_NS1U_6thread17LinearCombinationISM_Li1EffLNS21_9ScaleType4KindE0ELNS_15FloatRoundStyleE2ESM_EENS_4gemm15EpilogueDefaultEEEEEvvEEEEvNT_6ParamsE)
        /*0014*/ 	.word	0x00000000


	//----- nvinfo : EIATTR_MIN_STACK_SIZE
	.align		4
.L_14:
        /*0018*/ 	.byte	0x04, 0x12
        /*001a*/ 	.short	(.L_16 - .L_15)
	.align		4
.L_15:
        /*001c*/ 	.word	index@(_ZN7cutlass13device_kernelINS_4conv6kernel13ConvUniversalINS1_16ConvProblemShapeILNS1_8OperatorE0ELi2EEENS1_10collective14CollectiveConvINS1_46MainloopSm90TmaGmmaWarpSpecializedImplicitGemmILS5_0ELi28ELi2EN4cute5tupleIJNSA_1CILi2EEENSC_ILi1EEESE_EEENS1_36KernelImplicitTmaWarpSpecializedSm90ELi1EEENSB_IJNSC_ILi64EEESI_NSB_IJNSC_ILi32EEEEEEEEENS_10bfloat16_tESM_NSA_8TiledMMAINSA_8MMA_AtomIJNSA_4SM904GMMA27MMA_64x64x16_F32BF16BF16_SSILNSQ_5MajorE0ELSS_0ELNSQ_7ScaleInE1ELST_1EEEEEENSA_6LayoutINSB_IJSE_SE_SE_EEENSB_IJNSC_ILi0EEESY_SY_EEEEENSB_IJNSA_10UnderscoreES11_S11_EEEEENS7_6detail26Sm90ImplicitGemmTileTraitsINSA_20SM90_TMA_LOAD_IM2COLENSA_14ComposedLayoutINSA_7SwizzleILi2ELi4ELi3EEENSA_18smem_ptr_flag_bitsILi16EEENSW_INSB_IJNSB_IJNSC_ILi8EEES1C_EEENSB_IJSJ_SE_EEENSB_IJSE_NSC_ILi28EEEEEEEEENSB_IJNSB_IJSJ_NSC_ILi256EEEEEENSB_IJSE_SY_EEENSB_IJSY_NSC_ILi2048EEEEEEEEEEEEEvEENS15_INSA_23SM90_TMA_LOAD_MULTICASTES1P_vEEEENS_8epilogue10collective6detail29Sm90TmaWarpSpecializedAdapterINS1V_15DefaultEpilogueISM_NSB_IJNSB_IJlllEEESE_SY_EEES20_NS1U_6thread17LinearCombinationISM_Li1EffLNS21_9ScaleType4KindE0ELNS_15FloatRoundStyleE2ESM_EENS_4gemm15EpilogueDefaultEEEEEvvEEEEvNT_6ParamsE)
        /*0020*/ 	.word	0x00000000
.L_16:


//--------------------- .nv.compat                --------------------------
	.section	.nv.compat,"",@"SHT_CUDA_COMPAT_INFO"
	.align	4
        /*0000*/ 	.byte	0x02, 0x09, 0x01, 0x00, 0x02, 0x02, 0x04, 0x00, 0x02, 0x05, 0x05, 0x00, 0x03, 0x07, 0x01, 0x01
        /*0010*/ 	.byte	0x02, 0x03, 0x01, 0x00, 0x02, 0x06, 0x01, 0x00, 0x04, 0x0b, 0x08, 0x00, 0x00, 0x00, 0x00, 0x00
        /*0020*/ 	.byte	0x00, 0x00, 0x00, 0x00


//--------------------- .nv.info._ZN7cutlass13device_kernelINS_4conv6kernel13ConvUniversalINS1_16ConvProblemShapeILNS1_8OperatorE0ELi2EEENS1_10collective14CollectiveConvINS1_46MainloopSm90TmaGmmaWarpSpecializedImplicitGemmILS5_0ELi28ELi2EN4cute5tupleIJNSA_1CILi2EEENSC_ILi1EEESE_EEENS1_36KernelImplicitTmaWarpSpecializedSm90ELi1EEENSB_IJNSC_ILi64EEESI_NSB_IJNSC_ILi32EEEEEEEEENS_10bfloat16_tESM_NSA_8TiledMMAINSA_8MMA_AtomIJNSA_4SM904GMMA27MMA_64x64x16_F32BF16BF16_SSILNSQ_5MajorE0ELSS_0ELNSQ_7ScaleInE1ELST_1EEEEEENSA_6LayoutINSB_IJSE_SE_SE_EEENSB_IJNSC_ILi0EEESY_SY_EEEEENSB_IJNSA_10UnderscoreES11_S11_EEEEENS7_6detail26Sm90ImplicitGemmTileTraitsINSA_20SM90_TMA_LOAD_IM2COLENSA_14ComposedLayoutINSA_7SwizzleILi2ELi4ELi3EEENSA_18smem_ptr_flag_bitsILi16EEENSW_INSB_IJNSB_IJNSC_ILi8EEES1C_EEENSB_IJSJ_SE_EEENSB_IJSE_NSC_ILi28EEEEEEEEENSB_IJNSB_IJSJ_NSC_ILi256EEEEEENSB_IJSE_SY_EEENSB_IJSY_NSC_ILi2048EEEEEEEEEEEEEvEENS15_INSA_23SM90_TMA_LOAD_MULTICASTES1P_vEEEENS_8epilogue10collective6detail29Sm90TmaWarpSpecializedAdapterINS1V_15DefaultEpilogueISM_NSB_IJNSB_IJlllEEESE_SY_EEES20_NS1U_6thread17LinearCombinationISM_Li1EffLNS21_9ScaleType4KindE0ELNS_15FloatRoundStyleE2ESM_EENS_4gemm15EpilogueDefaultEEEEEvvEEEEvNT_6ParamsE --------------------------
	.section	.nv.info._ZN7cutlass13device_kernelINS_4conv6kernel13ConvUniversalINS1_16ConvProblemShapeILNS1_8OperatorE0ELi2EEENS1_10collective14CollectiveConvINS1_46MainloopSm90TmaGmmaWarpSpecializedImplicitGemmILS5_0ELi28ELi2EN4cute5tupleIJNSA_1CILi2EEENSC_ILi1EEESE_EEENS1_36KernelImplicitTmaWarpSpecializedSm90ELi1EEENSB_IJNSC_ILi64EEESI_NSB_IJNSC_ILi32EEEEEEEEENS_10bfloat16_tESM_NSA_8TiledMMAINSA_8MMA_AtomIJNSA_4SM904GMMA27MMA_64x64x16_F32BF16BF16_SSILNSQ_5MajorE0ELSS_0ELNSQ_7ScaleInE1ELST_1EEEEEENSA_6LayoutINSB_IJSE_SE_SE_EEENSB_IJNSC_ILi0EEESY_SY_EEEEENSB_IJNSA_10UnderscoreES11_S11_EEEEENS7_6detail26Sm90ImplicitGemmTileTraitsINSA_20SM90_TMA_LOAD_IM2COLENSA_14ComposedLayoutINSA_7SwizzleILi2ELi4ELi3EEENSA_18smem_ptr_flag_bitsILi16EEENSW_INSB_IJNSB_IJNSC_ILi8EEES1C_EEENSB_IJSJ_SE_EEENSB_IJSE_NSC_ILi28EEEEEEEEENSB_IJNSB_IJSJ_NSC_ILi256EEEEEENSB_IJSE_SY_EEENSB_IJSY_NSC_ILi2048EEEEEEEEEEEEEvEENS15_INSA_23SM90_TMA_LOAD_MULTICASTES1P_vEEEENS_8epilogue10collective6detail29Sm90TmaWarpSpecializedAdapterINS1V_15DefaultEpilogueISM_NSB_IJNSB_IJlllEEESE_SY_EEES20_NS1U_6thread17LinearCombinationISM_Li1EffLNS21_9ScaleType4KindE0ELNS_15FloatRoundStyleE2ESM_EENS_4gemm15EpilogueDefaultEEEEEvvEEEEvNT_6ParamsE,"",@"SHT_CUDA_INFO"
	.sectionflags	@""
	.align	4


	//----- nvinfo : EIATTR_CUDA_API_VERSION
	.align		4
        /*0000*/ 	.byte	0x04, 0x37
        /*0002*/ 	.short	(.L_18 - .L_17)
.L_17:
        /*0004*/ 	.word	0x00000082


	//----- nvinfo : EIATTR_KPARAM_INFO
	.align		4
.L_18:
        /*0008*/ 	.byte	0x04, 0x17
        /*000a*/ 	.short	(.L_20 - .L_19)
.L_19:
        /*000c*/ 	.word	0x00000000
        /*0010*/ 	.short	0x0000
        /*0012*/ 	.short	0x0070
        /*0014*/ 	.byte	0x00, 0xf0, 0x01, 0x0e


	//----- nvinfo : EIATTR_SPARSE_MMA_MASK
	.align		4
.L_20:
        /*0018*/ 	.byte	0x03, 0x50
        /*001a*/ 	.short	0x0000


	//----- nvinfo : EIATTR_MAXREG_COUNT
	.align		4
        /*001c*/ 	.byte	0x03, 0x1b
        /*001e*/ 	.short	0x00ff


	//----- nvinfo : EIATTR_NUM_BARRIERS
	.align		4
        /*0020*/ 	.byte	0x02, 0x4c
        /*0022*/ 	.byte	0x01
	.zero		1


	//----- nvinfo : EIATTR_MERCURY_ISA_VERSION
	.align		4
        /*0024*/ 	.byte	0x03, 0x5f
        /*0026*/ 	.short	0x0101


	//----- nvinfo : EIATTR_COOP_GROUP_MASK_REGIDS
	.align		4
        /*0028*/ 	.byte	0x04, 0x29
        /*002a*/ 	.short	(.L_22 - .L_21)


	//   ....[0]....
.L_21:
        /*002c*/ 	.word	0xffffffff


	//   ....[1]....
        /*0030*/ 	.word	0xffffffff


	//   ....[2]....
        /*0034*/ 	.word	0xffffffff


	//   ....[3]....
        /*0038*/ 	.word	0xffffffff


	//----- nvinfo : EIATTR_COOP_GROUP_INSTR_OFFSETS
	.align		4
.L_22:
        /*003c*/ 	.byte	0x04, 0x28
        /*003e*/ 	.short	(.L_24 - .L_23)


	//   ....[0]....
.L_23:
        /*0040*/ 	.word	0x00000070


	//   ....[1]....
        /*0044*/ 	.word	0x00000080


	//   ....[2]....
        /*0048*/ 	.word	0x00000140


	//   ....[3]....
        /*004c*/ 	.word	0x000009d0


	//----- nvinfo : EIATTR_MBARRIER_INSTR_OFFSETS
	.align		4
.L_24:
        /*0050*/ 	.byte	0x04, 0x39
        /*0052*/ 	.short	(.L_26 - .L_25)


	//   ....[0]....
.L_25:
        /*0054*/ 	.word	0x00000310
        /*0058*/ 	.word	0x000000ff
        /*005c*/ 	.word	0x00038000
        /*0060*/ 	.short	0x0100
        /*0062*/ 	.byte	0x08
	.zero		1


	//   ....[1]....
        /*0064*/ 	.word	0x00000320
        /*0068*/ 	.word	0x000000ff
        /*006c*/ 	.word	0x000380e0
        /*0070*/ 	.short	0x0100
        /*0072*/ 	.byte	0x08
	.zero		1


	//   ....[2]....
        /*0074*/ 	.word	0x00000330
        /*0078*/ 	.word	0x000000ff
        /*007c*/ 	.word	0x00038008
        /*0080*/ 	.short	0x0100
        /*0082*/ 	.byte	0x08
	.zero		1


	//   ....[3]....
        /*0084*/ 	.word	0x00000340
        /*0088*/ 	.word	0x000000ff
        /*008c*/ 	.word	0x000380e8
        /*0090*/ 	.short	0x0100
        /*0092*/ 	.byte	0x08
	.zero		1


	//   ....[4]....
        /*0094*/ 	.word	0x00000350
        /*0098*/ 	.word	0x000000ff
        /*009c*/ 	.word	0x00038010
        /*00a0*/ 	.short	0x0100
        /*00a2*/ 	.byte	0x08
	.zero		1


	//   ....[5]....
        /*00a4*/ 	.word	0x00000360
        /*00a8*/ 	.word	0x000000ff
        /*00ac*/ 	.word	0x000380f0
        /*00b0*/ 	.short	0x0100
        /*00b2*/ 	.byte	0x08
	.zero		1


	//   ....[6]....
        /*00b4*/ 	.word	0x00000370
        /*00b8*/ 	.word	0x000000ff
        /*00bc*/ 	.word	0x00038018
        /*00c0*/ 	.short	0x0100
        /*00c2*/ 	.byte	0x08
	.zero		1


	//   ....[7]....
        /*00c4*/ 	.word	0x00000380
        /*00c8*/ 	.word	0x000000ff
        /*00cc*/ 	.word	0x000380f8
        /*00d0*/ 	.short	0x0100
        /*00d2*/ 	.byte	0x08
	.zero		1


	//   ....[8]....
        /*00d4*/ 	.word	0x00000390
        /*00d8*/ 	.word	0x000000ff
        /*00dc*/ 	.word	0x00038020
        /*00e0*/ 	.short	0x0100
        /*00e2*/ 	.byte	0x08
	.zero		1


	//   ....[9]....
        /*00e4*/ 	.word	0x000003a0
        /*00e8*/ 	.word	0x000000ff
        /*00ec*/ 	.word	0x00038100
        /*00f0*/ 	.short	0x0100
        /*00f2*/ 	.byte	0x08
	.zero		1


	//   ....[10]....
        /*00f4*/ 	.word	0x000003b0
        /*00f8*/ 	.word	0x000000ff
        /*00fc*/ 	.word	0x00038028
        /*0100*/ 	.short	0x0100
        /*0102*/ 	.byte	0x08
	.zero		1


	//   ....[11]....
        /*0104*/ 	.word	0x000003c0
        /*0108*/ 	.word	0x000000ff
        /*010c*/ 	.word	0x00038108
        /*0110*/ 	.short	0x0100
        /*0112*/ 	.byte	0x08
	.zero		1


	//   ....[12]....
        /*0114*/ 	.word	0x000003d0
        /*0118*/ 	.word	0x000000ff
        /*011c*/ 	.word	0x00038030
        /*0120*/ 	.short	0x0100
        /*0122*/ 	.byte	0x08
	.zero		1


	//   ....[13]....
        /*0124*/ 	.word	0x000003e0
        /*0128*/ 	.word	0x000000ff
        /*012c*/ 	.word	0x00038110
        /*0130*/ 	.short	0x0100
        /*0132*/ 	.byte	0x08
	.zero		1


	//   ....[14]....
        /*0134*/ 	.word	0x000003f0
        /*0138*/ 	.word	0x000000ff
        /*013c*/ 	.word	0x00038038
        /*0140*/ 	.short	0x0100
        /*0142*/ 	.byte	0x08
	.zero		1


	//   ....[15]....
        /*0144*/ 	.word	0x00000400
        /*0148*/ 	.word	0x000000ff
        /*014c*/ 	.word	0x00038118
        /*0150*/ 	.short	0x0100
        /*0152*/ 	.byte	0x08
	.zero		1


	//   ....[16]....
        /*0154*/ 	.word	0x00000410
        /*0158*/ 	.word	0x000000ff
        /*015c*/ 	.word	0x00038040
        /*0160*/ 	.short	0x0100
        /*0162*/ 	.byte	0x08
	.zero		1


	//   ....[17]....
        /*0164*/ 	.word	0x00000420
        /*0168*/ 	.word	0x000000ff
        /*016c*/ 	.word	0x00038120
        /*0170*/ 	.short	0x0100
        /*0172*/ 	.byte	0x08
	.zero		1


	//   ....[18]....
        /*0174*/ 	.word	0x00000430
        /*0178*/ 	.word	0x000000ff
        /*017c*/ 	.word	0x00038048
        /*0180*/ 	.short	0x0100
        /*0182*/ 	.byte	0x08
	.zero		1


	//   ....[19]....
        /*0184*/ 	.word	0x00000440
        /*0188*/ 	.word	0x000000ff
        /*018c*/ 	.word	0x00038128
        /*0190*/ 	.short	0x0100
        /*0192*/ 	.byte	0x08
	.zero		1


	//   ....[20]....
        /*0194*/ 	.word	0x00000450
        /*0198*/ 	.word	0x000000ff
        /*019c*/ 	.word	0x00038050
        /*01a0*/ 	.short	0x0100
        /*01a2*/ 	.byte	0x08
	.zero		1


	//   ....[21]....
        /*01a4*/ 	.word	0x00000460
        /*01a8*/ 	.word	0x000000ff
        /*01ac*/ 	.word	0x00038130
        /*01b0*/ 	.short	0x0100
        /*01b2*/ 	.byte	0x08
	.zero		1


	//   ....[22]....
        /*01b4*/ 	.word	0x00000470
        /*01b8*/ 	.word	0x000000ff
        /*01bc*/ 	.word	0x00038058
        /*01c0*/ 	.short	0x0100
        /*01c2*/ 	.byte	0x08
	.zero		1


	//   ....[23]....
        /*01c4*/ 	.word	0x00000480
        /*01c8*/ 	.word	0x000000ff
        /*01cc*/ 	.word	0x00038138
        /*01d0*/ 	.short	0x0100
        /*01d2*/ 	.byte	0x08
	.zero		1


	//   ....[24]....
        /*01d4*/ 	.word	0x00000490
        /*01d8*/ 	.word	0x000000ff
        /*01dc*/ 	.word	0x00038060
        /*01e0*/ 	.short	0x0100
        /*01e2*/ 	.byte	0x08
	.zero		1


	//   ....[25]....
        /*01e4*/ 	.word	0x000004a0
        /*01e8*/ 	.word	0x000000ff
        /*01ec*/ 	.word	0x00038140
        /*01f0*/ 	.short	0x0100
        /*01f2*/ 	.byte	0x08
	.zero		1


	//   ....[26]....
        /*01f4*/ 	.word	0x000004b0
        /*01f8*/ 	.word	0x000000ff
        /*01fc*/ 	.word	0x00038068
        /*0200*/ 	.short	0x0100
        /*0202*/ 	.byte	0x08
	.zero		1


	//   ....[27]....
        /*0204*/ 	.word	0x000004c0
        /*0208*/ 	.word	0x000000ff
        /*020c*/ 	.word	0x00038148
        /*0210*/ 	.short	0x0100
        /*0212*/ 	.byte	0x08
	.zero		1


	//   ....[28]....
        /*0214*/ 	.word	0x000004d0
        /*0218*/ 	.word	0x000000ff
        /*021c*/ 	.word	0x00038070
        /*0220*/ 	.short	0x0100
        /*0222*/ 	.byte	0x08
	.zero		1


	//   ....[29]....
        /*0224*/ 	.word	0x000004e0
        /*0228*/ 	.word	0x000000ff
        /*022c*/ 	.word	0x00038150
        /*0230*/ 	.short	0x0100
        /*0232*/ 	.byte	0x08
	.zero		1


	//   ....[30]....
        /*0234*/ 	.word	0x000004f0
        /*0238*/ 	.word	0x000000ff
        /*023c*/ 	.word	0x00038078
        /*0240*/ 	.short	0x0100
        /*0242*/ 	.byte	0x08
	.zero		1


	//   ....[31]....
        /*0244*/ 	.word	0x00000500
        /*0248*/ 	.word	0x000000ff
        /*024c*/ 	.word	0x00038158
        /*0250*/ 	.short	0x0100
        /*0252*/ 	.byte	0x08
	.zero		1


	//   ....[32]....
        /*0254*/ 	.word	0x00000510
        /*0258*/ 	.word	0x000000ff
        /*025c*/ 	.word	0x00038080
        /*0260*/ 	.short	0x0100
        /*0262*/ 	.byte	0x08
	.zero		1


	//   ....[33]....
        /*0264*/ 	.word	0x00000520
        /*0268*/ 	.word	0x000000ff
        /*026c*/ 	.word	0x00038160
        /*0270*/ 	.short	0x0100
        /*0272*/ 	.byte	0x08
	.zero		1


	//   ....[34]....
        /*0274*/ 	.word	0x00000530
        /*0278*/ 	.word	0x000000ff
        /*027c*/ 	.word	0x00038088
        /*0280*/ 	.short	0x0100
        /*0282*/ 	.byte	0x08
	.zero		1


	//   ....[35]....
        /*0284*/ 	.word	0x00000540
        /*0288*/ 	.word	0x000000ff
        /*028c*/ 	.word	0x00038168
        /*0290*/ 	.short	0x0100
        /*0292*/ 	.byte	0x08
	.zero		1


	//   ....[36]....
        /*0294*/ 	.word	0x00000550
        /*0298*/ 	.word	0x000000ff
        /*029c*/ 	.word	0x00038090
        /*02a0*/ 	.short	0x0100
        /*02a2*/ 	.byte	0x08
	.zero		1


	//   ....[37]....
        /*02a4*/ 	.word	0x00000560
        /*02a8*/ 	.word	0x000000ff
        /*02ac*/ 	.word	0x00038170
        /*02b0*/ 	.short	0x0100
        /*02b2*/ 	.byte	0x08
	.zero		1


	//   ....[38]....
        /*02b4*/ 	.word	0x00000570
        /*02b8*/ 	.word	0x000000ff
        /*02bc*/ 	.word	0x00038098
        /*02c0*/ 	.short	0x0100
        /*02c2*/ 	.byte	0x08
	.zero		1


	//   ....[39]....
        /*02c4*/ 	.word	0x00000580
        /*02c8*/ 	.word	0x000000ff
        /*02cc*/ 	.word	0x00038178
        /*02d0*/ 	.short	0x0100
        /*02d2*/ 	.byte	0x08
	.zero		1


	//   ....[40]....
        /*02d4*/ 	.word	0x00000590
        /*02d8*/ 	.word	0x000000ff
        /*02dc*/ 	.word	0x000380a0
        /*02e0*/ 	.short	0x0100
        /*02e2*/ 	.byte	0x08
	.zero		1


	//   ....[41]....
        /*02e4*/ 	.word	0x000005a0
        /*02e8*/ 	.word	0x000000ff
        /*02ec*/ 	.word	0x00038180
        /*02f0*/ 	.short	0x0100
        /*02f2*/ 	.byte	0x08
	.zero		1


	//   ....[42]....
        /*02f4*/ 	.word	0x000005b0
        /*02f8*/ 	.word	0x000000ff
        /*02fc*/ 	.word	0x000380a8
        /*0300*/ 	.short	0x0100
        /*0302*/ 	.byte	0x08
	.zero		1


	//   ....[43]....
        /*0304*/ 	.word	0x000005c0
        /*0308*/ 	.word	0x000000ff
        /*030c*/ 	.word	0x00038188
        /*0310*/ 	.short	0x0100
        /*0312*/ 	.byte	0x08
	.zero		1


	//   ....[44]....
        /*0314*/ 	.word	0x000005d0
        /*0318*/ 	.word	0x000000ff
        /*031c*/ 	.word	0x000380b0
        /*0320*/ 	.short	0x0100
        /*0322*/ 	.byte	0x08
	.zero		1


	//   ....[45]....
        /*0324*/ 	.word	0x000005e0
        /*0328*/ 	.word	0x000000ff
        /*032c*/ 	.word	0x00038190
        /*0330*/ 	.short	0x0100
        /*0332*/ 	.byte	0x08
	.zero		1


	//   ....[46]....
        /*0334*/ 	.word	0x000005f0
        /*0338*/ 	.word	0x000000ff
        /*033c*/ 	.word	0x000380b8
        /*0340*/ 	.short	0x0100
        /*0342*/ 	.byte	0x08
	.zero		1


	//   ....[47]....
        /*0344*/ 	.word	0x00000600
        /*0348*/ 	.word	0x000000ff
        /*034c*/ 	.word	0x00038198
        /*0350*/ 	.short	0x0100
        /*0352*/ 	.byte	0x08
	.zero		1


	//   ....[48]....
        /*0354*/ 	.word	0x00000610
        /*0358*/ 	.word	0x000000ff
        /*035c*/ 	.word	0x000380c0
        /*0360*/ 	.short	0x0100
        /*0362*/ 	.byte	0x08
	.zero		1


	//   ....[49]....
        /*0364*/ 	.word	0x00000620
        /*0368*/ 	.word	0x000000ff
        /*036c*/ 	.word	0x000381a0
        /*0370*/ 	.short	0x0100
        /*0372*/ 	.byte	0x08
	.zero		1


	//   ....[50]....
        /*0374*/ 	.word	0x00000630
        /*0378*/ 	.word	0x000000ff
        /*037c*/ 	.word	0x000380c8
        /*0380*/ 	.short	0x0100
        /*0382*/ 	.byte	0x08
	.zero		1


	//   ....[51]....
        /*0384*/ 	.word	0x00000640
        /*0388*/ 	.word	0x000000ff
        /*038c*/ 	.word	0x000381a8
        /*0390*/ 	.short	0x0100
        /*0392*/ 	.byte	0x08
	.zero		1


	//   ....[52]....
        /*0394*/ 	.word	0x00000650
        /*0398*/ 	.word	0x000000ff
        /*039c*/ 	.word	0x000380d0
        /*03a0*/ 	.short	0x0100
        /*03a2*/ 	.byte	0x08
	.zero		1


	//   ....[53]....
        /*03a4*/ 	.word	0x00000660
        /*03a8*/ 	.word	0x000000ff
        /*03ac*/ 	.word	0x000381b0
        /*03b0*/ 	.short	0x0100
        /*03b2*/ 	.byte	0x08
	.zero		1


	//   ....[54]....
        /*03b4*/ 	.word	0x00000670
        /*03b8*/ 	.word	0x000000ff
        /*03bc*/ 	.word	0x000380d8
        /*03c0*/ 	.short	0x0100
        /*03c2*/ 	.byte	0x08
	.zero		1


	//   ....[55]....
        /*03c4*/ 	.word	0x00000680
        /*03c8*/ 	.word	0x000000ff
        /*03cc*/ 	.word	0x000381b8
        /*03d0*/ 	.short	0x0100
        /*03d2*/ 	.byte	0x08
	.zero		1


	//   ....[56]....
        /*03d4*/ 	.word	0x00000f20
        /*03d8*/ 	.word	0x00000009
        /*03dc*/ 	.word	0x00038000
        /*03e0*/ 	.short	0x010a
        /*03e2*/ 	.byte	0x3f
	.zero		1


	//   ....[57]....
        /*03e4*/ 	.word	0x00001240
        /*03e8*/ 	.word	0x0000000a
        /*03ec*/ 	.word	0x00038000
        /*03f0*/ 	.short	0x010a
        /*03f2*/ 	.byte	0x3f
	.zero		1


	//   ....[58]....
        /*03f4*/ 	.word	0x000013a0
        /*03f8*/ 	.word	0x0000000a
        /*03fc*/ 	.word	0x00000000
        /*0400*/ 	.short	0x0101
        /*0402*/ 	.byte	0x3f
	.zero		1


	//   ....[59]....
        /*0404*/ 	.word	0x000015e0
        /*0408*/ 	.word	0x00000004
        /*040c*/ 	.word	0x00000000
        /*0410*/ 	.short	0x0101
        /*0412*/ 	.byte	0x3f
	.zero		1


	//   ....[60]....
        /*0414*/ 	.word	0x00003de0
        /*0418*/ 	.word	0x00000015
        /*041c*/ 	.word	0x000380e0
        /*0420*/ 	.short	0x010a
        /*0422*/ 	.byte	0x3f
	.zero		1


	//   ....[61]....
        /*0424*/ 	.word	0x000044b0
        /*0428*/ 	.word	0x00000002
        /*042c*/ 	.word	0x00000000
        /*0430*/ 	.short	0x010a
        /*0432*/ 	.byte	0x3f
	.zero		1


	//   ....[62]....
        /*0434*/ 	.word	0x00004560
        /*0438*/ 	.word	0x00000002
        /*043c*/ 	.word	0x00000000
        /*0440*/ 	.short	0x010a
        /*0442*/ 	.byte	0x3f
	.zero		1


	//   ....[63]....
        /*0444*/ 	.word	0x00004610
        /*0448*/ 	.word	0x00000002
        /*044c*/ 	.word	0x00000000
        /*0450*/ 	.short	0x010a
        /*0452*/ 	.byte	0x3f
	.zero		1


	//   ....[64]....
        /*0454*/ 	.word	0x000046c0
        /*0458*/ 	.word	0x00000002
        /*045c*/ 	.word	0x00000000
        /*0460*/ 	.short	0x010a
        /*0462*/ 	.byte	0x3f
	.zero		1


	//   ....[65]....
        /*0464*/ 	.word	0x00004770
        /*0468*/ 	.word	0x00000002
        /*046c*/ 	.word	0x00000000
        /*0470*/ 	.short	0x010a
        /*0472*/ 	.byte	0x3f
	.zero		1


	//   ....[66]....
        /*0474*/ 	.word	0x00004820
        /*0478*/ 	.word	0x00000002
        /*047c*/ 	.word	0x00000000
        /*0480*/ 	.short	0x010a
        /*0482*/ 	.byte	0x3f
	.zero		1


	//   ....[67]....
        /*0484*/ 	.word	0x000048d0
        /*0488*/ 	.word	0x00000002
        /*048c*/ 	.word	0x00000000
        /*0490*/ 	.short	0x010a
        /*0492*/ 	.byte	0x3f
	.zero		1


	//   ....[68]....
        /*0494*/ 	.word	0x00004980
        /*0498*/ 	.word	0x00000002
        /*049c*/ 	.word	0x00000000
        /*04a0*/ 	.short	0x010a
        /*04a2*/ 	.byte	0x3f
	.zero		1


	//   ....[69]....
        /*04a4*/ 	.word	0x00004a30
        /*04a8*/ 	.word	0x00000002
        /*04ac*/ 	.word	0x00000000
        /*04b0*/ 	.short	0x010a
        /*04b2*/ 	.byte	0x3f
	.zero		1


	//   ....[70]....
        /*04b4*/ 	.word	0x00004ae0
        /*04b8*/ 	.word	0x00000002
        /*04bc*/ 	.word	0x00000000
        /*04c0*/ 	.short	0x010a
        /*04c2*/ 	.byte	0x3f
	.zero		1


	//   ....[71]....
        /*04c4*/ 	.word	0x00004b90
        /*04c8*/ 	.word	0x00000002
        /*04cc*/ 	.word	0x00000000
        /*04d0*/ 	.short	0x010a
        /*04d2*/ 	.byte	0x3f
	.zero		1


	//   ....[72]....
        /*04d4*/ 	.word	0x00004c40
        /*04d8*/ 	.word	0x00000002
        /*04dc*/ 	.word	0x00000000
        /*04e0*/ 	.short	0x010a
        /*04e2*/ 	.byte	0x3f
	.zero		1


	//   ....[73]....
        /*04e4*/ 	.word	0x00004cf0
        /*04e8*/ 	.word	0x00000002
        /*04ec*/ 	.word	0x00000000
        /*04f0*/ 	.short	0x010a
        /*04f2*/ 	.byte	0x3f
	.zero		1


	//   ....[74]....
        /*04f4*/ 	.word	0x00004da0
        /*04f8*/ 	.word	0x00000002
        /*04fc*/ 	.word	0x00000000
        /*0500*/ 	.short	0x010a
        /*0502*/ 	.byte	0x3f
	.zero		1


	//   ....[75]....
        /*0504*/ 	.word	0x00004e50
        /*0508*/ 	.word	0x00000002
        /*050c*/ 	.word	0x00000000
        /*0510*/ 	.short	0x010a
        /*0512*/ 	.byte	0x3f
	.zero		1


	//   ....[76]....
        /*0514*/ 	.word	0x00004f00
        /*0518*/ 	.word	0x00000002
        /*051c*/ 	.word	0x00000000
        /*0520*/ 	.short	0x010a
        /*0522*/ 	.byte	0x3f
	.zero		1


	//   ....[77]....
        /*0524*/ 	.word	0x00004fb0
        /*0528*/ 	.word	0x00000002
        /*052c*/ 	.word	0x00000000
        /*0530*/ 	.short	0x010a
        /*0532*/ 	.byte	0x3f
	.zero		1


	//   ....[78]....
        /*0534*/ 	.word	0x00005060
        /*0538*/ 	.word	0x00000002
        /*053c*/ 	.word	0x00000000
        /*0540*/ 	.short	0x010a
        /*0542*/ 	.byte	0x3f
	.zero		1


	//   ....[79]....
        /*0544*/ 	.word	0x00005110
        /*0548*/ 	.word	0x00000002
        /*054c*/ 	.word	0x00000000
        /*0550*/ 	.short	0x010a
        /*0552*/ 	.byte	0x3f
	.zero		1


	//   ....[80]....
        /*0554*/ 	.word	0x000051c0
        /*0558*/ 	.word	0x00000002
        /*055c*/ 	.word	0x00000000
        /*0560*/ 	.short	0x010a
        /*0562*/ 	.byte	0x3f
	.zero		1


	//   ....[81]....
        /*0564*/ 	.word	0x00005270
        /*0568*/ 	.word	0x00000002
        /*056c*/ 	.word	0x00000000
        /*0570*/ 	.short	0x010a
        /*0572*/ 	.byte	0x3f
	.zero		1


	//   ....[82]....
        /*0574*/ 	.word	0x00005320
        /*0578*/ 	.word	0x00000002
        /*057c*/ 	.word	0x00000000
        /*0580*/ 	.short	0x010a
        /*0582*/ 	.byte	0x3f
	.zero		1


	//   ....[83]....
        /*0584*/ 	.word	0x000053d0
        /*0588*/ 	.word	0x00000002
        /*058c*/ 	.word	0x00000000
        /*0590*/ 	.short	0x010a
        /*0592*/ 	.byte	0x3f
	.zero		1


	//   ....[84]....
        /*0594*/ 	.word	0x00005480
        /*0598*/ 	.word	0x00000002
        /*059c*/ 	.word	0x00000000
        /*05a0*/ 	.short	0x010a
        /*05a2*/ 	.byte	0x3f
	.zero		1


	//   ....[85]....
        /*05a4*/ 	.word	0x00005530
        /*05a8*/ 	.word	0x00000002
        /*05ac*/ 	.word	0x00000000
        /*05b0*/ 	.short	0x010a
        /*05b2*/ 	.byte	0x3f
	.zero		1


	//   ....[86]....
        /*05b4*/ 	.word	0x000055e0
        /*05b8*/ 	.word	0x00000002
        /*05bc*/ 	.word	0x00000000
        /*05c0*/ 	.short	0x010a
        /*05c2*/ 	.byte	0x3f
	.zero		1


	//   ....[87]....
        /*05c4*/ 	.word	0x00005690
        /*05c8*/ 	.word	0x00000002
        /*05cc*/ 	.word	0x00000000
        /*05d0*/ 	.short	0x010a
        /*05d2*/ 	.byte	0x3f
	.zero		1


	//   ....[88]....
        /*05d4*/ 	.word	0x00005740
        /*05d8*/ 	.word	0x00000003
        /*05dc*/ 	.word	0x00000000
        /*05e0*/ 	.short	0x010a
        /*05e2*/ 	.byte	0x3f
	.zero		1


	//----- nvinfo : EIATTR_NUM_MBARRIERS
	.align		4
.L_26:
        /*05e4*/ 	.byte	0x03, 0x38
        /*05e6*/ 	.short	0x0038


	//----- nvinfo : EIATTR_EXIT_INSTR_OFFSETS
	.align		4
        /*05e8*/ 	.byte	0x04, 0x1c
        /*05ea*/ 	.short	(.L_28 - .L_27)


	//   ....[0]....
.L_27:
        /*05ec*/ 	.word	0x00000d50


	//   ....[1]....
        /*05f0*/ 	.word	0x00001740


	//   ....[2]....
        /*05f4*/ 	.word	0x00003120


	//   ....[3]....
        /*05f8*/ 	.word	0x00003150


	//   ....[4]....
        /*05fc*/ 	.word	0x00003ba0


	//   ....[5]....
        /*0600*/ 	.word	0x00003bd0


	//   ....[6]....
        /*0604*/ 	.word	0x00003bf0


	//   ....[7]....
        /*0608*/ 	.word	0x000043a0


	//   ....[8]....
        /*060c*/ 	.word	0x00005770


	//----- nvinfo : EIATTR_MAX_THREADS
	.align		4
.L_28:
        /*0610*/ 	.byte	0x04, 0x05
        /*0612*/ 	.short	(.L_30 - .L_29)
.L_29:
        /*0614*/ 	.word	0x00000100
        /*0618*/ 	.word	0x00000001
        /*061c*/ 	.word	0x00000001


	//----- nvinfo : EIATTR_CRS_STACK_SIZE
	.align		4
.L_30:
        /*0620*/ 	.byte	0x04, 0x1e
        /*0622*/ 	.short	(.L_32 - .L_31)
.L_31:
        /*0624*/ 	.word	0x00000000


	//----- nvinfo : EIATTR_CBANK_PARAM_SIZE
	.align		4
.L_32:
        /*0628*/ 	.byte	0x03, 0x19
        /*062a*/ 	.short	0x03f0


	//----- nvinfo : EIATTR_PARAM_CBANK
	.align		4
        /*062c*/ 	.byte	0x04, 0x0a
        /*062e*/ 	.short	(.L_34 - .L_33)
	.align		4
.L_33:
        /*0630*/ 	.word	index@(.nv.constant0._ZN7cutlass13device_kernelINS_4conv6kernel13ConvUniversalINS1_16ConvProblemShapeILNS1_8OperatorE0ELi2EEENS1_10collective14CollectiveConvINS1_46MainloopSm90TmaGmmaWarpSpecializedImplicitGemmILS5_0ELi28ELi2EN4cute5tupleIJNSA_1CILi2EEENSC_ILi1EEESE_EEENS1_36KernelImplicitTmaWarpSpecializedSm90ELi1EEENSB_IJNSC_ILi64EEESI_NSB_IJNSC_ILi32EEEEEEEEENS_10bfloat16_tESM_NSA_8TiledMMAINSA_8MMA_AtomIJNSA_4SM904GMMA27MMA_64x64x16_F32BF16BF16_SSILNSQ_5MajorE0ELSS_0ELNSQ_7ScaleInE1ELST_1EEEEEENSA_6LayoutINSB_IJSE_SE_SE_EEENSB_IJNSC_ILi0EEESY_SY_EEEEENSB_IJNSA_10UnderscoreES11_S11_EEEEENS7_6detail26Sm90ImplicitGemmTileTraitsINSA_20SM90_TMA_LOAD_IM2COLENSA_14ComposedLayoutINSA_7SwizzleILi2ELi4ELi3EEENSA_18smem_ptr_flag_bitsILi16EEENSW_INSB_IJNSB_IJNSC_ILi8EEES1C_EEENSB_IJSJ_SE_EEENSB_IJSE_NSC_ILi28EEEEEEEEENSB_IJNSB_IJSJ_NSC_ILi256EEEEEENSB_IJSE_SY_EEENSB_IJSY_NSC_ILi2048EEEEEEEEEEEEEvEENS15_INSA_23SM90_TMA_LOAD_MULTICASTES1P_vEEEENS_8epilogue10collective6detail29Sm90TmaWarpSpecializedAdapterINS1V_15DefaultEpilogueISM_NSB_IJNSB_IJlllEEESE_SY_EEES20_NS1U_6thread17LinearCombinationISM_Li1EffLNS21_9ScaleType4KindE0ELNS_15FloatRoundStyleE2ESM_EENS_4gemm15EpilogueDefaultEEEEEvvEEEEvNT_6ParamsE)
        /*0634*/ 	.short	0x0210
        /*0636*/ 	.short	0x03f0


	//----- nvinfo : EIATTR_SW_WAR
	.align		4
.L_34:
        /*0638*/ 	.byte	0x04, 0x36
        /*063a*/ 	.short	(.L_36 - .L_35)
.L_35:
        /*063c*/ 	.word	0x00000008
.L_36:


//--------------------- .nv.callgraph             --------------------------
	.section	.nv.callgraph,"",@"SHT_CUDA_CALLGRAPH"
	.align	4
	.sectionentsize	8
	.align		4
        /*0000*/ 	.word	0x00000000
	.align		4
        /*0004*/ 	.word	0xffffffff
	.align		4
        /*0008*/ 	.word	0x00000000
	.align		4
        /*000c*/ 	.word	0xfffffffe
	.align		4
        /*0010*/ 	.word	0x00000000
	.align		4
        /*0014*/ 	.word	0xfffffffd
	.align		4
        /*0018*/ 	.word	0x00000000
	.align		4
        /*001c*/ 	.word	0xfffffffc


//--------------------- .nv.constant4             --------------------------
	.section	.nv.constant4,"a",@progbits
	.align	8
	.align		8
.nv.constant4:
        /*0000*/ 	.dword	_ZN39_INTERNAL_15d5ac68_4_k_cu_07b72703_26824cuda3std3__45__cpo5beginE
	.align		8
        /*0008*/ 	.dword	_ZN39_INTERNAL_15d5ac68_4_k_cu_07b72703_26824cuda3std3__45__cpo3endE
	.align		8
        /*0010*/ 	.dword	_ZN39_INTERNAL_15d5ac68_4_k_cu_07b72703_26824cuda3std3__45__cpo6cbeginE
	.align		8
        /*0018*/ 	.dword	_ZN39_INTERNAL_15d5ac68_4_k_cu_07b72703_26824cuda3std3__45__cpo4cendE
	.align		8
        /*0020*/ 	.dword	_ZN39_INTERNAL_15d5ac68_4_k_cu_07b72703_26824cuda3std3__441_GLOBAL__N__15d5ac68_4_k_cu_07b72703_26826ignoreE
	.align		8
        /*0028*/ 	.dword	_ZN39_INTERNAL_15d5ac68_4_k_cu_07b72703_26824cuda3std3__419piecewise_constructE
	.align		8
        /*0030*/ 	.dword	_ZN39_INTERNAL_15d5ac68_4_k_cu_07b72703_26824cuda3std3__48in_placeE
	.align		8
        /*0038*/ 	.dword	_ZN39_INTERNAL_15d5ac68_4_k_cu_07b72703_26824cuda3std6ranges3__45__cpo4swapE
	.align		8
        /*0040*/ 	.dword	_ZN39_INTERNAL_15d5ac68_4_k_cu_07b72703_26824cuda3std6ranges3__45__cpo9iter_moveE
	.align		8
        /*0048*/ 	.dword	_ZN39_INTERNAL_15d5ac68_4_k_cu_07b72703_26824cute7productE
	.align		8
        /*0050*/ 	.dword	_ZN39_INTERNAL_15d5ac68_4_k_cu_07b72703_26824cute1_E


//--------------------- .text._ZN7cutlass13device_kernelINS_4conv6kernel13ConvUniversalINS1_16ConvProblemShapeILNS1_8OperatorE0ELi2EEENS1_10collective14CollectiveConvINS1_46MainloopSm90TmaGmmaWarpSpecializedImplicitGemmILS5_0ELi28ELi2EN4cute5tupleIJNSA_1CILi2EEENSC_ILi1EEESE_EEENS1_36KernelImplicitTmaWarpSpecializedSm90ELi1EEENSB_IJNSC_ILi64EEESI_NSB_IJNSC_ILi32EEEEEEEEENS_10bfloat16_tESM_NSA_8TiledMMAINSA_8MMA_AtomIJNSA_4SM904GMMA27MMA_64x64x16_F32BF16BF16_SSILNSQ_5MajorE0ELSS_0ELNSQ_7ScaleInE1ELST_1EEEEEENSA_6LayoutINSB_IJSE_SE_SE_EEENSB_IJNSC_ILi0EEESY_SY_EEEEENSB_IJNSA_10UnderscoreES11_S11_EEEEENS7_6detail26Sm90ImplicitGemmTileTraitsINSA_20SM90_TMA_LOAD_IM2COLENSA_14ComposedLayoutINSA_7SwizzleILi2ELi4ELi3EEENSA_18smem_ptr_flag_bitsILi16EEENSW_INSB_IJNSB_IJNSC_ILi8EEES1C_EEENSB_IJSJ_SE_EEENSB_IJSE_NSC_ILi28EEEEEEEEENSB_IJNSB_IJSJ_NSC_ILi256EEEEEENSB_IJSE_SY_EEENSB_IJSY_NSC_ILi2048EEEEEEEEEEEEEvEENS15_INSA_23SM90_TMA_LOAD_MULTICASTES1P_vEEEENS_8epilogue10collective6detail29Sm90TmaWarpSpecializedAdapterINS1V_15DefaultEpilogueISM_NSB_IJNSB_IJlllEEESE_SY_EEES20_NS1U_6thread17LinearCombinationISM_Li1EffLNS21_9ScaleType4KindE0ELNS_15FloatRoundStyleE2ESM_EENS_4gemm15EpilogueDefaultEEEEEvvEEEEvNT_6ParamsE --------------------------
	.section	.text._ZN7cutlass13device_kernelINS_4conv6kernel13ConvUniversalINS1_16ConvProblemShapeILNS1_8OperatorE0ELi2EEENS1_10collective14CollectiveConvINS1_46MainloopSm90TmaGmmaWarpSpecializedImplicitGemmILS5_0ELi28ELi2EN4cute5tupleIJNSA_1CILi2EEENSC_ILi1EEESE_EEENS1_36KernelImplicitTmaWarpSpecializedSm90ELi1EEENSB_IJNSC_ILi64EEESI_NSB_IJNSC_ILi32EEEEEEEEENS_10bfloat16_tESM_NSA_8TiledMMAINSA_8MMA_AtomIJNSA_4SM904GMMA27MMA_64x64x16_F32BF16BF16_SSILNSQ_5MajorE0ELSS_0ELNSQ_7ScaleInE1ELST_1EEEEEENSA_6LayoutINSB_IJSE_SE_SE_EEENSB_IJNSC_ILi0EEESY_SY_EEEEENSB_IJNSA_10UnderscoreES11_S11_EEEEENS7_6detail26Sm90ImplicitGemmTileTraitsINSA_20SM90_TMA_LOAD_IM2COLENSA_14ComposedLayoutINSA_7SwizzleILi2ELi4ELi3EEENSA_18smem_ptr_flag_bitsILi16EEENSW_INSB_IJNSB_IJNSC_ILi8EEES1C_EEENSB_IJSJ_SE_EEENSB_IJSE_NSC_ILi28EEEEEEEEENSB_IJNSB_IJSJ_NSC_ILi256EEEEEENSB_IJSE_SY_EEENSB_IJSY_NSC_ILi2048EEEEEEEEEEEEEvEENS15_INSA_23SM90_TMA_LOAD_MULTICASTES1P_vEEEENS_8epilogue10collective6detail29Sm90TmaWarpSpecializedAdapterINS1V_15DefaultEpilogueISM_NSB_IJNSB_IJlllEEESE_SY_EEES20_NS1U_6thread17LinearCombinationISM_Li1EffLNS21_9ScaleType4KindE0ELNS_15FloatRoundStyleE2ESM_EENS_4gemm15EpilogueDefaultEEEEEvvEEEEvNT_6ParamsE,"ax",@progbits
	.align	128
.text._ZN7cutlass13device_kernelINS_4conv6kernel13ConvUniversalINS1_16ConvProblemShapeILNS1_8OperatorE0ELi2EEENS1_10collective14CollectiveConvINS1_46MainloopSm90TmaGmmaWarpSpecializedImplicitGemmILS5_0ELi28ELi2EN4cute5tupleIJNSA_1CILi2EEENSC_ILi1EEESE_EEENS1_36KernelImplicitTmaWarpSpecializedSm90ELi1EEENSB_IJNSC_ILi64EEESI_NSB_IJNSC_ILi32EEEEEEEEENS_10bfloat16_tESM_NSA_8TiledMMAINSA_8MMA_AtomIJNSA_4SM904GMMA27MMA_64x64x16_F32BF16BF16_SSILNSQ_5MajorE0ELSS_0ELNSQ_7ScaleInE1ELST_1EEEEEENSA_6LayoutINSB_IJSE_SE_SE_EEENSB_IJNSC_ILi0EEESY_SY_EEEEENSB_IJNSA_10UnderscoreES11_S11_EEEEENS7_6detail26Sm90ImplicitGemmTileTraitsINSA_20SM90_TMA_LOAD_IM2COLENSA_14ComposedLayoutINSA_7SwizzleILi2ELi4ELi3EEENSA_18smem_ptr_flag_bitsILi16EEENSW_INSB_IJNSB_IJNSC_ILi8EEES1C_EEENSB_IJSJ_SE_EEENSB_IJSE_NSC_ILi28EEEEEEEEENSB_IJNSB_IJSJ_NSC_ILi256EEEEEENSB_IJSE_SY_EEENSB_IJSY_NSC_ILi2048EEEEEEEEEEEEEvEENS15_INSA_23SM90_TMA_LOAD_MULTICASTES1P_vEEEENS_8epilogue10collective6detail29Sm90TmaWarpSpecializedAdapterINS1V_15DefaultEpilogueISM_NSB_IJNSB_IJlllEEESE_SY_EEES20_NS1U_6thread17LinearCombinationISM_Li1EffLNS21_9ScaleType4KindE0ELNS_15FloatRoundStyleE2ESM_EENS_4gemm15EpilogueDefaultEEEEEvvEEEEvNT_6ParamsE:
        .type           _ZN7cutlass13device_kernelINS_4conv6kernel13ConvUniversalINS1_16ConvProblemShapeILNS1_8OperatorE0ELi2EEENS1_10collective14CollectiveConvINS1_46MainloopSm90TmaGmmaWarpSpecializedImplicitGemmILS5_0ELi28ELi2EN4cute5tupleIJNSA_1CILi2EEENSC_ILi1EEESE_EEENS1_36KernelImplicitTmaWarpSpecializedSm90ELi1EEENSB_IJNSC_ILi64EEESI_NSB_IJNSC_ILi32EEEEEEEEENS_10bfloat16_tESM_NSA_8TiledMMAINSA_8MMA_AtomIJNSA_4SM904GMMA27MMA_64x64x16_F32BF16BF16_SSILNSQ_5MajorE0ELSS_0ELNSQ_7ScaleInE1ELST_1EEEEEENSA_6LayoutINSB_IJSE_SE_SE_EEENSB_IJNSC_ILi0EEESY_SY_EEEEENSB_IJNSA_10UnderscoreES11_S11_EEEEENS7_6detail26Sm90ImplicitGemmTileTraitsINSA_20SM90_TMA_LOAD_IM2COLENSA_14ComposedLayoutINSA_7SwizzleILi2ELi4ELi3EEENSA_18smem_ptr_flag_bitsILi16EEENSW_INSB_IJNSB_IJNSC_ILi8EEES1C_EEENSB_IJSJ_SE_EEENSB_IJSE_NSC_ILi28EEEEEEEEENSB_IJNSB_IJSJ_NSC_ILi256EEEEEENSB_IJSE_SY_EEENSB_IJSY_NSC_ILi2048EEEEEEEEEEEEEvEENS15_INSA_23SM90_TMA_LOAD_MULTICASTES1P_vEEEENS_8epilogue10collective6detail29Sm90TmaWarpSpecializedAdapterINS1V_15DefaultEpilogueISM_NSB_IJNSB_IJlllEEESE_SY_EEES20_NS1U_6thread17LinearCombinationISM_Li1EffLNS21_9ScaleType4KindE0ELNS_15FloatRoundStyleE2ESM_EENS_4gemm15EpilogueDefaultEEEEEvvEEEEvNT_6ParamsE,@function
        .size           _ZN7cutlass13device_kernelINS_4conv6kernel13ConvUniversalINS1_16ConvProblemShapeILNS1_8OperatorE0ELi2EEENS1_10collective14CollectiveConvINS1_46MainloopSm90TmaGmmaWarpSpecializedImplicitGemmILS5_0ELi28ELi2EN4cute5tupleIJNSA_1CILi2EEENSC_ILi1EEESE_EEENS1_36KernelImplicitTmaWarpSpecializedSm90ELi1EEENSB_IJNSC_ILi64EEESI_NSB_IJNSC_ILi32EEEEEEEEENS_10bfloat16_tESM_NSA_8TiledMMAINSA_8MMA_AtomIJNSA_4SM904GMMA27MMA_64x64x16_F32BF16BF16_SSILNSQ_5MajorE0ELSS_0ELNSQ_7ScaleInE1ELST_1EEEEEENSA_6LayoutINSB_IJSE_SE_SE_EEENSB_IJNSC_ILi0EEESY_SY_EEEEENSB_IJNSA_10UnderscoreES11_S11_EEEEENS7_6detail26Sm90ImplicitGemmTileTraitsINSA_20SM90_TMA_LOAD_IM2COLENSA_14ComposedLayoutINSA_7SwizzleILi2ELi4ELi3EEENSA_18smem_ptr_flag_bitsILi16EEENSW_INSB_IJNSB_IJNSC_ILi8EEES1C_EEENSB_IJSJ_SE_EEENSB_IJSE_NSC_ILi28EEEEEEEEENSB_IJNSB_IJSJ_NSC_ILi256EEEEEENSB_IJSE_SY_EEENSB_IJSY_NSC_ILi2048EEEEEEEEEEEEEvEENS15_INSA_23SM90_TMA_LOAD_MULTICASTES1P_vEEEENS_8epilogue10collective6detail29Sm90TmaWarpSpecializedAdapterINS1V_15DefaultEpilogueISM_NSB_IJNSB_IJlllEEESE_SY_EEES20_NS1U_6thread17LinearCombinationISM_Li1EffLNS21_9ScaleType4KindE0ELNS_15FloatRoundStyleE2ESM_EENS_4gemm15EpilogueDefaultEEEEEvvEEEEvNT_6ParamsE,(.L_x_124 - _ZN7cutlass13device_kernelINS_4conv6kernel13ConvUniversalINS1_16ConvProblemShapeILNS1_8OperatorE0ELi2EEENS1_10collective14CollectiveConvINS1_46MainloopSm90TmaGmmaWarpSpecializedImplicitGemmILS5_0ELi28ELi2EN4cute5tupleIJNSA_1CILi2EEENSC_ILi1EEESE_EEENS1_36KernelImplicitTmaWarpSpecializedSm90ELi1EEENSB_IJNSC_ILi64EEESI_NSB_IJNSC_ILi32EEEEEEEEENS_10bfloat16_tESM_NSA_8TiledMMAINSA_8MMA_AtomIJNSA_4SM904GMMA27MMA_64x64x16_F32BF16BF16_SSILNSQ_5MajorE0ELSS_0ELNSQ_7ScaleInE1ELST_1EEEEEENSA_6LayoutINSB_IJSE_SE_SE_EEENSB_IJNSC_ILi0EEESY_SY_EEEEENSB_IJNSA_10UnderscoreES11_S11_EEEEENS7_6detail26Sm90ImplicitGemmTileTraitsINSA_20SM90_TMA_LOAD_IM2COLENSA_14ComposedLayoutINSA_7SwizzleILi2ELi4ELi3EEENSA_18smem_ptr_flag_bitsILi16EEENSW_INSB_IJNSB_IJNSC_ILi8EEES1C_EEENSB_IJSJ_SE_EEENSB_IJSE_NSC_ILi28EEEEEEEEENSB_IJNSB_IJSJ_NSC_ILi256EEEEEENSB_IJSE_SY_EEENSB_IJSY_NSC_ILi2048EEEEEEEEEEEEEvEENS15_INSA_23SM90_TMA_LOAD_MULTICASTES1P_vEEEENS_8epilogue10collective6detail29Sm90TmaWarpSpecializedAdapterINS1V_15DefaultEpilogueISM_NSB_IJNSB_IJlllEEESE_SY_EEES20_NS1U_6thread17LinearCombinationISM_Li1EffLNS21_9ScaleType4KindE0ELNS_15FloatRoundStyleE2ESM_EENS_4gemm15EpilogueDefaultEEEEEvvEEEEvNT_6ParamsE)
        .other          _ZN7cutlass13device_kernelINS_4conv6kernel13ConvUniversalINS1_16ConvProblemShapeILNS1_8OperatorE0ELi2EEENS1_10collective14CollectiveConvINS1_46MainloopSm90TmaGmmaWarpSpecializedImplicitGemmILS5_0ELi28ELi2EN4cute5tupleIJNSA_1CILi2EEENSC_ILi1EEESE_EEENS1_36KernelImplicitTmaWarpSpecializedSm90ELi1EEENSB_IJNSC_ILi64EEESI_NSB_IJNSC_ILi32EEEEEEEEENS_10bfloat16_tESM_NSA_8TiledMMAINSA_8MMA_AtomIJNSA_4SM904GMMA27MMA_64x64x16_F32BF16BF16_SSILNSQ_5MajorE0ELSS_0ELNSQ_7ScaleInE1ELST_1EEEEEENSA_6LayoutINSB_IJSE_SE_SE_EEENSB_IJNSC_ILi0EEESY_SY_EEEEENSB_IJNSA_10UnderscoreES11_S11_EEEEENS7_6detail26Sm90ImplicitGemmTileTraitsINSA_20SM90_TMA_LOAD_IM2COLENSA_14ComposedLayoutINSA_7SwizzleILi2ELi4ELi3EEENSA_18smem_ptr_flag_bitsILi16EEENSW_INSB_IJNSB_IJNSC_ILi8EEES1C_EEENSB_IJSJ_SE_EEENSB_IJSE_NSC_ILi28EEEEEEEEENSB_IJNSB_IJSJ_NSC_ILi256EEEEEENSB_IJSE_SY_EEENSB_IJSY_NSC_ILi2048EEEEEEEEEEEEEvEENS15_INSA_23SM90_TMA_LOAD_MULTICASTES1P_vEEEENS_8epilogue10collective6detail29Sm90TmaWarpSpecializedAdapterINS1V_15DefaultEpilogueISM_NSB_IJNSB_IJlllEEESE_SY_EEES20_NS1U_6thread17LinearCombinationISM_Li1EffLNS21_9ScaleType4KindE0ELNS_15FloatRoundStyleE2ESM_EENS_4gemm15EpilogueDefaultEEEEEvvEEEEvNT_6ParamsE,@"STO_CUDA_ENTRY STV_DEFAULT"
_ZN7cutlass13device_kernelINS_4conv6kernel13ConvUniversalINS1_16ConvProblemShapeILNS1_8OperatorE0ELi2EEENS1_10collective14CollectiveConvINS1_46MainloopSm90TmaGmmaWarpSpecializedImplicitGemmILS5_0ELi28ELi2EN4cute5tupleIJNSA_1CILi2EEENSC_ILi1EEESE_EEENS1_36KernelImplicitTmaWarpSpecializedSm90ELi1EEENSB_IJNSC_ILi64EEESI_NSB_IJNSC_ILi32EEEEEEEEENS_10bfloat16_tESM_NSA_8TiledMMAINSA_8MMA_AtomIJNSA_4SM904GMMA27MMA_64x64x16_F32BF16BF16_SSILNSQ_5MajorE0ELSS_0ELNSQ_7ScaleInE1ELST_1EEEEEENSA_6LayoutINSB_IJSE_SE_SE_EEENSB_IJNSC_ILi0EEESY_SY_EEEEENSB_IJNSA_10UnderscoreES11_S11_EEEEENS7_6detail26Sm90ImplicitGemmTileTraitsINSA_20SM90_TMA_LOAD_IM2COLENSA_14ComposedLayoutINSA_7SwizzleILi2ELi4ELi3EEENSA_18smem_ptr_flag_bitsILi16EEENSW_INSB_IJNSB_IJNSC_ILi8EEES1C_EEENSB_IJSJ_SE_EEENSB_IJSE_NSC_ILi28EEEEEEEEENSB_IJNSB_IJSJ_NSC_ILi256EEEEEENSB_IJSE_SY_EEENSB_IJSY_NSC_ILi2048EEEEEEEEEEEEEvEENS15_INSA_23SM90_TMA_LOAD_MULTICASTES1P_vEEEENS_8epilogue10collective6detail29Sm90TmaWarpSpecializedAdapterINS1V_15DefaultEpilogueISM_NSB_IJNSB_IJlllEEESE_SY_EEES20_NS1U_6thread17LinearCombinationISM_Li1EffLNS21_9ScaleType4KindE0ELNS_15FloatRoundStyleE2ESM_EENS_4gemm15EpilogueDefaultEEEEEvvEEEEvNT_6ParamsE:
[----:B------:R-:W-:Y:S01]  /*0000*/  LDC R1, c[0x0][0x28] ;  /* 0x00000a00ff017b82 */ /* 0x000fe20000000800 */
[----:B------:R-:W0:Y:S01]  /*0010*/  S2R R8, SR_TID.X ;  /* 0x0000000000087919 */ /* 0x000e220000002100 */
[----:B------:R-:W-:Y:S01]  /*0020*/  ELECT P0, URZ, PT ;  /* 0x00000000003f782f */ /* 0x000fe20003800000 */
[----:B------:R-:W-:Y:S01]  /*0030*/  BSSY B0, `(.L_x_0) ;  /* 0x0000010000007945 */ /* 0x000fe20003800000 */
[----:B------:R-:W1:Y:S01]  /*0040*/  S2R R9, SR_CTAID.X ;  /* 0x0000000000097919 */ /* 0x000e620000002500 */
[--C-:B0-----:R-:W-:Y:S02]  /*0050*/  SHF.R.U32.HI R0, RZ, 0x5, R8.reuse ;  /* 0x00000005ff007819 */ /* 0x101fe40000011608 */
[----:B------:R-:W-:-:S03]  /*0060*/  SHF.R.U32.HI R10, RZ, 0x7, R8 ;  /* 0x00000007ff0a7819 */ /* 0x000fc60000011608 */
[----:B------:R-:W0:Y:S04]  /*0070*/  SHFL.IDX PT, R2, R0, RZ, 0x1f ;  /* 0x00001fff00027589 */ /* 0x000e2800000e0000 */
[----:B------:R-:W2:Y:S01]  /*0080*/  SHFL.IDX PT, R10, R10, RZ, 0x1f ;  /* 0x00001fff0a0a7589 */ /* 0x000ea200000e0000 */
[----:B0-----:R-:W-:-:S13]  /*0090*/  ISETP.NE.OR P0, PT, R2, RZ, !P0 ;  /* 0x000000ff0200720c */ /* 0x001fda0004705670 */
[----:B-12---:R-:W-:Y:S05]  /*00a0*/  @P0 BRA `(.L_x_1) ;  /* 0x0000000000200947 */ /* 0x006fea0003800000 */
[----:B------:R-:W-:Y:S02]  /*00b0*/  ULDC.64 UR4, c[0x0][0x198] ;  /* 0x0000660000047ab9 */ /* 0x000fe40000000a00 */
[----:B------:R-:W-:Y:S02]  /*00c0*/  UIADD3 UR6, UP0, UR4, 0xf0, URZ ;  /* 0x000000f004067890 */ /* 0x000fe4000ff1e03f */
[----:B------:R-:W-:Y:S02]  /*00d0*/  UIADD3 UR4, UP1, UR4, 0x1f0, URZ ;  /* 0x000001f004047890 */ /* 0x000fe4000ff3e03f */
[----:B------:R-:W-:Y:S02]  /*00e0*/  UIADD3.X UR7, URZ, UR5, URZ, UP0, !UPT ;  /* 0x000000053f077290 */ /* 0x000fe400087fe43f */
[----:B------:R-:W-:-:S07]  /*00f0*/  UIADD3.X UR5, URZ, UR5, URZ, UP1, !UPT ;  /* 0x000000053f057290 */ /* 0x000fce0008ffe43f */
[----:B------:R0:W-:Y:S02]  /*0100*/  UTMACCTL.PF [UR6] ;  /* 0x00000000060079b9 */ /* 0x0001e40008040000 */
[----:B------:R0:W-:Y:S02]  /*0110*/  UTMACCTL.PF [UR4] ;  /* 0x00000000040079b9 */ /* 0x0001e40008040000 */
[----:B0-----:R-:W-:Y:S01]  /*0120*/  NOP ;  /* 0x0000000000007918 */ /* 0x001fe20000000000 */
.L_x_1:
[----:B------:R-:W-:Y:S05]  /*0130*/  BSYNC B0 ;  /* 0x0000000000007941 */ /* 0x000fea0003800000 */
.L_x_0:
[----:B------:R-:W0:Y:S01]  /*0140*/  SHFL.IDX PT, R0, R0, RZ, 0x1f ;  /* 0x00001fff00007589 */ /* 0x000e2200000e0000 */
[----:B------:R-:W-:Y:S02]  /*0150*/  SHF.R.S32.HI R3, RZ, 0x1f, R8 ;  /* 0x0000001fff037819 */ /* 0x000fe40000011408 */
[----:B------:R-:W-:Y:S01]  /*0160*/  I2FP.F32.U32 R6, R9 ;  /* 0x0000000900067245 */ /* 0x000fe20000201000 */
[----:B------:R-:W1:Y:S01]  /*0170*/  S2R R11, SR_CTAID.Y ;  /* 0x00000000000b7919 */ /* 0x000e620000002600 */
[----:B------:R-:W-:-:S04]  /*0180*/  LEA.HI R3, R3, R8, RZ, 0x7 ;  /* 0x0000000803037211 */ /* 0x000fc800078f38ff */
[----:B------:R-:W-:-:S05]  /*0190*/  LOP3.LUT R3, R3, 0xffffff80, RZ, 0xc0, !PT ;  /* 0xffffff8003037812 */ /* 0x000fca00078ec0ff */
[----:B------:R-:W-:-:S05]  /*01a0*/  IMAD.IADD R12, R8, 0x1, -R3 ;  /* 0x00000001080c7824 */ /* 0x000fca00078e0a03 */
[----:B------:R-:W-:-:S04]  /*01b0*/  SHF.R.S32.HI R3, RZ, 0x1f, R12 ;  /* 0x0000001fff037819 */ /* 0x000fc8000001140c */
[----:B------:R-:W-:Y:S02]  /*01c0*/  LEA.HI R3, R3, R12, RZ, 0x3 ;  /* 0x0000000c03037211 */ /* 0x000fe400078f18ff */
[----:B0-----:R-:W-:Y:S02]  /*01d0*/  ISETP.NE.AND P0, PT, R0, RZ, PT ;  /* 0x000000ff0000720c */ /* 0x001fe40003f05270 */
[--C-:B------:R-:W-:Y:S02]  /*01e0*/  SHF.R.S32.HI R4, RZ, 0x3, R3.reuse ;  /* 0x00000003ff047819 */ /* 0x100fe40000011403 */
[----:B------:R-:W-:Y:S02]  /*01f0*/  SHF.R.S32.HI R3, RZ, 0x1f, R3 ;  /* 0x0000001fff037819 */ /* 0x000fe40000011403 */
[----:B------:R-:W-:-:S07]  /*0200*/  SHF.R.S32.HI R5, RZ, 0x1f, R0 ;  /* 0x0000001fff057819 */ /* 0x000fce0000011400 */
[----:B-1----:R-:W-:Y:S05]  /*0210*/  @P0 BRA `(.L_x_2) ;  /* 0x0000000400240947 */ /* 0x002fea0003800000 */
[----:B------:R-:W-:Y:S01]  /*0220*/  ELECT P0, URZ, PT ;  /* 0x00000000003f782f */ /* 0x000fe20003800000 */
[----:B------:R-:W-:-:S12]  /*0230*/  BSSY B0, `(.L_x_2) ;  /* 0x0000047000007945 */ /* 0x000fd80003800000 */
[----:B------:R-:W-:Y:S05]  /*0240*/  @!P0 BRA `(.L_x_3) ;  /* 0x0000000400148947 */ /* 0x000fea0003800000 */
[----:B------:R-:W0:Y:S01]  /*0250*/  S2UR UR8, SR_CgaCtaId ;  /* 0x00000000000879c3 */ /* 0x000e220000008800 */
[----:B------:R-:W-:Y:S01]  /*0260*/  UMOV UR4, 0x400 ;  /* 0x0000040000047882 */ /* 0x000fe20000000000 */
[----:B------:R-:W-:Y:S01]  /*0270*/  UMOV UR5, 0x1 ;  /* 0x0000000100057882 */ /* 0x000fe20000000000 */
[----:B------:R-:W-:Y:S02]  /*0280*/  UMOV UR6, 0x2 ;  /* 0x0000000200067882 */ /* 0x000fe40000000000 */
[----:B------:R-:W-:-:S04]  /*0290*/  UIADD3 UR6, -UR6, 0x100000, URZ ;  /* 0x0010000006067890 */ /* 0x000fc8000fffe13f */
[----:B------:R-:W-:Y:S02]  /*02a0*/  USHF.L.U32 UR7, UR6, 0xb, URZ ;  /* 0x0000000b06077899 */ /* 0x000fe4000800063f */
[----:B------:R-:W-:Y:S02]  /*02b0*/  USHF.L.U32 UR6, UR6, 0x1, URZ ;  /* 0x0000000106067899 */ /* 0x000fe4000800063f */
[----:B0-----:R-:W-:Y:S02]  /*02c0*/  ULEA UR8, UR8, UR4, 0x18 ;  /* 0x0000000408087291 */ /* 0x001fe4000f8ec03f */
[----:B------:R-:W-:-:S04]  /*02d0*/  UIADD3 UR4, -UR5, 0x100000, URZ ;  /* 0x0010000005047890 */ /* 0x000fc8000fffe13f */
[----:B------:R-:W-:Y:S02]  /*02e0*/  USHF.L.U32 UR5, UR4, 0xb, URZ ;  /* 0x0000000b04057899 */ /* 0x000fe4000800063f */
[----:B------:R-:W-:Y:S01]  /*02f0*/  USHF.L.U32 UR4, UR4, 0x1, URZ ;  /* 0x0000000104047899 */ /* 0x000fe2000800063f */
[----:B------:R-:W0:Y:S11]  /*0300*/  FENCE.VIEW.ASYNC.S ;  /* 0x00000000000073c6 */ /* 0x000e360000000000 */
[----:B0-----:R0:W1:Y:S01]  /*0310*/  SYNCS.EXCH.64 URZ, [UR8+0x38000], UR4 ;  /* 0x03800004083f75b2 */ /* 0x0010620008000100 */
[----:B------:R0:W2:Y:S01]  /*0320*/  SYNCS.EXCH.64 URZ, [UR8+0x380e0], UR6 ;  /* 0x0380e006083f75b2 */ /* 0x0000a20008000100 */
[----:B------:R0:W3:Y:S01]  /*0330*/  SYNCS.EXCH.64 URZ, [UR8+0x38008], UR4 ;  /* 0x03800804083f75b2 */ /* 0x0000e20008000100 */
[----:B------:R0:W4:Y:S01]  /*0340*/  SYNCS.EXCH.64 URZ, [UR8+0x380e8], UR6 ;  /* 0x0380e806083f75b2 */ /* 0x0001220008000100 */
[----:B------:R0:W0:Y:S01]  /*0350*/  SYNCS.EXCH.64 URZ, [UR8+0x38010], UR4 ;  /* 0x03801004083f75b2 */ /* 0x0000220008000100 */
        /* <DEDUP_REMOVED lines=51> */
[----:B-1234-:R-:W-:Y:S01]  /*0690*/  NOP ;  /* 0x0000000000007918 */ /* 0x01efe20000000000 */
.L_x_3:
[----:B0-----:R-:W-:Y:S05]  /*06a0*/  BSYNC B0 ;  /* 0x0000000000007941 */ /* 0x001fea0003800000 */
.L_x_2:
[----:B------:R-:W-:Y:S01]  /*06b0*/  ULDC UR4, c[0x0][0x150] ;  /* 0x0000540000047ab9 */ /* 0x000fe20000000800 */
[----:B------:R-:W-:Y:S01]  /*06c0*/  LEA.HI R3, R3, R4, RZ, 0x2 ;  /* 0x0000000403037211 */ /* 0x000fe200078f10ff */
[----:B------:R-:W-:Y:S01]  /*06d0*/  FMUL R6, R6, UR4 ;  /* 0x0000000406067c20 */ /* 0x000fe20008400000 */
[----:B------:R-:W-:Y:S01]  /*06e0*/  LEA.HI R5, R5, R0, RZ, 0x2 ;  /* 0x0000000005057211 */ /* 0x000fe200078f10ff */
[----:B------:R-:W-:Y:S01]  /*06f0*/  ULDC UR4, c[0x0][0x154] ;  /* 0x0000550000047ab9 */ /* 0x000fe20000000800 */
[----:B------:R-:W-:Y:S01]  /*0700*/  LOP3.LUT R3, R3, 0xfffffffc, RZ, 0xc0, !PT ;  /* 0xfffffffc03037812 */ /* 0x000fe200078ec0ff */
[----:B------:R-:W0:Y:S01]  /*0710*/  LDC R13, c[0x0][0x140] ;  /* 0x00005000ff0d7b82 */ /* 0x000e220000000800 */
[----:B------:R-:W-:Y:S01]  /*0720*/  LOP3.LUT R5, R5, 0x3ffffffc, RZ, 0xc0, !PT ;  /* 0x3ffffffc05057812 */ /* 0x000fe200078ec0ff */
[----:B------:R-:W1:Y:S01]  /*0730*/  F2I.U32.TRUNC.NTZ R6, R6 ;  /* 0x0000000600067305 */ /* 0x000e62000020f000 */
[----:B------:R-:W-:Y:S01]  /*0740*/  LOP3.LUT P0, RZ, R12, 0x7, RZ, 0xc0, !PT ;  /* 0x000000070cff7812 */ /* 0x000fe2000780c0ff */
[----:B------:R-:W-:Y:S01]  /*0750*/  IMAD.IADD R3, R4, 0x1, -R3 ;  /* 0x0000000104037824 */ /* 0x000fe200078e0a03 */
[----:B------:R-:W-:Y:S01]  /*0760*/  ISETP.NE.AND P3, PT, R10, 0x1, PT ;  /* 0x000000010a00780c */ /* 0x000fe20003f65270 */
[----:B------:R-:W-:Y:S01]  /*0770*/  IMAD.IADD R0, R0, 0x1, -R5 ;  /* 0x0000000100007824 */ /* 0x000fe200078e0a05 */
[----:B------:R-:W-:Y:S01]  /*0780*/  I2FP.F32.U32 R5, R11 ;  /* 0x0000000b00057245 */ /* 0x000fe20000201000 */
[----:B------:R-:W-:Y:S01]  /*0790*/  NOP ;  /* 0x0000000000007918 */ /* 0x000fe20000000000 */
[----:B------:R-:W-:Y:S01]  /*07a0*/  NOP ;  /* 0x0000000000007918 */ /* 0x000fe20000000000 */
[----:B------:R-:W-:-:S02]  /*07b0*/  IMAD R4, R0, 0x4, R3 ;  /* 0x0000000400047824 */ /* 0x000fc400078e0203 */
[----:B------:R-:W-:Y:S01]  /*07c0*/  FMUL R7, R5, UR4 ;  /* 0x0000000405077c20 */ /* 0x000fe20008400000 */
[----:B------:R-:W-:Y:S01]  /*07d0*/  ULDC UR4, c[0x0][0x144] ;  /* 0x0000510000047ab9 */ /* 0x000fe20000000800 */
[C---:B------:R-:W-:Y:S01]  /*07e0*/  IMAD.SHL.U32 R5, R4.reuse, 0x4, RZ ;  /* 0x0000000404057824 */ /* 0x040fe200078e00ff */
[----:B------:R-:W-:Y:S01]  /*07f0*/  LEA.HI R0, R4, R4, RZ, 0x1 ;  /* 0x0000000404007211 */ /* 0x000fe200078f08ff */
[----:B-1----:R-:W-:Y:S02]  /*0800*/  IMAD.MOV R14, RZ, RZ, -R6 ;  /* 0x000000ffff0e7224 */ /* 0x002fe400078e0a06 */
[----:B------:R-:W1:Y:S01]  /*0810*/  F2I.U32.TRUNC.NTZ R7, R7 ;  /* 0x0000000700077305 */ /* 0x000e62000020f000 */
[----:B------:R-:W-:Y:S01]  /*0820*/  LOP3.LUT R3, R0, 0xfffffffe, RZ, 0xc0, !PT ;  /* 0xfffffffe00037812 */ /* 0x000fe200078ec0ff */
[----:B------:R-:W-:Y:S01]  /*0830*/  IMAD R0, R14, UR4, R9 ;  /* 0x000000040e007c24 */ /* 0x000fe2000f8e0209 */
[----:B------:R-:W-:-:S03]  /*0840*/  ULDC UR4, c[0x0][0x148] ;  /* 0x0000520000047ab9 */ /* 0x000fc60000000800 */
[----:B------:R-:W-:Y:S01]  /*0850*/  IMAD.IADD R3, R4, 0x1, -R3 ;  /* 0x0000000104037824 */ /* 0x000fe200078e0a03 */
[----:B0-----:R-:W-:-:S04]  /*0860*/  ISETP.EQ.U32.AND P1, PT, R13, 0x1, PT ;  /* 0x000000010d00780c */ /* 0x001fc80003f22070 */
[----:B------:R-:W-:Y:S02]  /*0870*/  ISETP.NE.AND P4, PT, R3, R0, PT ;  /* 0x000000000300720c */ /* 0x000fe40003f85270 */
[----:B------:R-:W-:-:S04]  /*0880*/  SHF.R.S32.HI R3, RZ, 0x1f, R2 ;  /* 0x0000001fff037819 */ /* 0x000fc80000011402 */
[----:B------:R-:W-:Y:S02]  /*0890*/  LEA.HI R0, R3, R2, RZ, 0x2 ;  /* 0x0000000203007211 */ /* 0x000fe400078f10ff */
[----:B------:R-:W-:Y:S01]  /*08a0*/  LOP3.LUT R3, R4, 0xc, R5, 0x78, !PT ;  /* 0x0000000c04037812 */ /* 0x000fe200078e7805 */
[----:B-1----:R-:W-:Y:S01]  /*08b0*/  IMAD.MOV R4, RZ, RZ, -R7 ;  /* 0x000000ffff047224 */ /* 0x002fe200078e0a07 */
[----:B------:R-:W-:Y:S02]  /*08c0*/  LOP3.LUT R5, R0, 0xfffffffc, RZ, 0xc0, !PT ;  /* 0xfffffffc00057812 */ /* 0x000fe400078ec0ff */
[C---:B------:R-:W-:Y:S01]  /*08d0*/  ISETP.LT.U32.AND P0, PT, R3.reuse, 0x2, !P0 ;  /* 0x000000020300780c */ /* 0x040fe20004701070 */
[----:B------:R-:W-:Y:S01]  /*08e0*/  IMAD R7, R4, UR4, R11 ;  /* 0x0000000404077c24 */ /* 0x000fe2000f8e020b */
[----:B------:R-:W-:Y:S01]  /*08f0*/  @P4 LEA.HI R0, R3, R3, RZ, 0x1 ;  /* 0x0000000303004211 */ /* 0x000fe200078f08ff */
[----:B------:R-:W-:-:S03]  /*0900*/  IMAD.IADD R17, R2, 0x1, -R5 ;  /* 0x0000000102117824 */ /* 0x000fc600078e0a05 */
[----:B------:R-:W-:Y:S02]  /*0910*/  @P4 SHF.R.S32.HI R0, RZ, 0x1, R0 ;  /* 0x00000001ff004819 */ /* 0x000fe40000011400 */
[----:B------:R-:W-:Y:S02]  /*0920*/  LOP3.LUT P2, RZ, R10, R17, RZ, 0xfc, !PT ;  /* 0x000000110aff7212 */ /* 0x000fe4000784fcff */
[----:B------:R-:W-:Y:S01]  /*0930*/  @P4 ISETP.NE.AND P5, PT, R0, R7, PT ;  /* 0x000000070000420c */ /* 0x000fe20003fa5270 */
[----:B------:R-:W-:Y:S01]  /*0940*/  IMAD.MOV.U32 R7, RZ, RZ, 0x1 ;  /* 0x00000001ff077424 */ /* 0x000fe200078e00ff */
[----:B------:R-:W-:Y:S02]  /*0950*/  SEL R6, RZ, 0x1, P2 ;  /* 0x00000001ff067807 */ /* 0x000fe40001000000 */
[----:B------:R-:W-:Y:S02]  /*0960*/  SEL R0, RZ, 0x1, !P0 ;  /* 0x00000001ff007807 */ /* 0x000fe40004000000 */
[----:B------:R-:W-:-:S02]  /*0970*/  @P4 SEL R7, RZ, 0x1, P5 ;  /* 0x00000001ff074807 */ /* 0x000fc40002800000 */
[----:B------:R-:W-:Y:S02]  /*0980*/  SEL R6, R6, 0x2, P3 ;  /* 0x0000000206067807 */ /* 0x000fe40001800000 */
[----:B------:R-:W-:Y:S01]  /*0990*/  LOP3.LUT R7, R7, R0, RZ, 0xc0, !PT ;  /* 0x0000000007077212 */ /* 0x000fe200078ec0ff */
[----:B------:R-:W-:Y:S06]  /*09a0*/  @!P1 BRA `(.L_x_4) ;  /* 0x0000000000089947 */ /* 0x000fec0003800000 */
[----:B------:R-:W-:Y:S01]  /*09b0*/  UCGABAR_ARV ;  /* 0x00000000000079c7 */ /* 0x000fe20008000000 */
[----:B------:R-:W-:Y:S05]  /*09c0*/  BRA `(.L_x_5) ;  /* 0x0000000000047947 */ /* 0x000fea0003800000 */
.L_x_4:
[----:B------:R-:W-:Y:S01]  /*09d0*/  NOP ;  /* 0x0000000000007918 */ /* 0x000fe20000000000 */
.L_x_5:
[----:B------:R-:W-:Y:S01]  /*09e0*/  ULDC.64 UR4, c[0x0][0x598] ;  /* 0x0001660000047ab9 */ /* 0x000fe20000000a00 */
[----:B------:R-:W-:Y:S01]  /*09f0*/  ULDC.64 UR12, c[0x0][0x208] ;  /* 0x00008200000c7ab9 */ /* 0x000fe20000000a00 */
[----:B------:R-:W-:-:S04]  /*0a00*/  ISETP.NE.U32.AND P0, PT, RZ, UR4, PT ;  /* 0x00000004ff007c0c */ /* 0x000fc8000bf05070 */
[----:B------:R-:W-:-:S13]  /*0a10*/  ISETP.NE.AND.EX P0, PT, RZ, UR5, PT, P0 ;  /* 0x00000005ff007c0c */ /* 0x000fda000bf05300 */
[----:B------:R-:W-:Y:S05]  /*0a20*/  @!P0 BRA `(.L_x_6) ;  /* 0x00000000001c8947 */ /* 0x000fea0003800000 */
[----:B------:R-:W0:Y:S02]  /*0a30*/  LDC.64 R4, c[0x0][0x598] ;  /* 0x00016600ff047b82 */ /* 0x000e240000000a00 */
[----:B0-----:R-:W2:Y:S02]  /*0a40*/  LDG.E.64 R4, desc[UR12][R4.64] ;  /* 0x0000000c04047981 */ /* 0x001ea4000c1e1b00 */
[----:B--2---:R-:W-:-:S04]  /*0a50*/  ISETP.NE.U32.AND P0, PT, R4, RZ, PT ;  /* 0x000000ff0400720c */ /* 0x004fc80003f05070 */
[----:B------:R-:W-:-:S13]  /*0a60*/  ISETP.NE.AND.EX P0, PT, R5, RZ, PT, P0 ;  /* 0x000000ff0500720c */ /* 0x000fda0003f05300 */
[----:B------:R-:W-:Y:S05]  /*0a70*/  @!P0 BRA `(.L_x_6) ;  /* 0x0000000000088947 */ /* 0x000fea0003800000 */
[----:B------:R0:W5:Y:S01]  /*0a80*/  LD.E R0, desc[UR12][R4.64] ;  /* 0x0000000c04007980 */ /* 0x000162000c101900 */
[----:B------:R-:W-:Y:S05]  /*0a90*/  BRA `(.L_x_7) ;  /* 0x0000000000207947 */ /* 0x000fea0003800000 */
.L_x_6:
[----:B------:R-:W-:Y:S02]  /*0aa0*/  ULDC.64 UR4, c[0x0][0x588] ;  /* 0x0001620000047ab9 */ /* 0x000fe40000000a00 */
[----:B------:R-:W-:-:S04]  /*0ab0*/  ISETP.NE.U32.AND P0, PT, RZ, UR4, PT ;  /* 0x00000004ff007c0c */ /* 0x000fc8000bf05070 */
[----:B------:R-:W-:-:S13]  /*0ac0*/  ISETP.NE.AND.EX P0, PT, RZ, UR5, PT, P0 ;  /* 0x00000005ff007c0c */ /* 0x000fda000bf05300 */
[----:B------:R-:W-:Y:S05]  /*0ad0*/  @!P0 BRA `(.L_x_8) ;  /* 0x00000000000c8947 */ /* 0x000fea0003800000 */
[----:B------:R-:W0:Y:S02]  /*0ae0*/  LDC.64 R4, c[0x0][0x588] ;  /* 0x00016200ff047b82 */ /* 0x000e240000000a00 */
[----:B0-----:R1:W5:Y:S01]  /*0af0*/  LDG.E R0, desc[UR12][R4.64] ;  /* 0x0000000c04007981 */ /* 0x001362000c1e1900 */
[----:B------:R-:W-:Y:S05]  /*0b00*/  BRA `(.L_x_7) ;  /* 0x0000000000047947 */ /* 0x000fea0003800000 */
.L_x_8:
[----:B------:R-:W2:Y:S02]  /*0b10*/  LDC R0, c[0x0][0x580] ;  /* 0x00016000ff007b82 */ /* 0x000ea40000000800 */
.L_x_7:
[----:B------:R-:W-:Y:S02]  /*0b20*/  ULDC.64 UR4, c[0x0][0x5a0] ;  /* 0x0001680000047ab9 */ /* 0x000fe40000000a00 */
[----:B------:R-:W-:-:S04]  /*0b30*/  ISETP.NE.U32.AND P0, PT, RZ, UR4, PT ;  /* 0x00000004ff007c0c */ /* 0x000fc8000bf05070 */
[----:B------:R-:W-:-:S13]  /*0b40*/  ISETP.NE.AND.EX P0, PT, RZ, UR5, PT, P0 ;  /* 0x00000005ff007c0c */ /* 0x000fda000bf05300 */
[----:B------:R-:W-:Y:S05]  /*0b50*/  @!P0 BRA `(.L_x_9) ;  /* 0x00000000001c8947 */ /* 0x000fea0003800000 */
[----:B01----:R-:W0:Y:S02]  /*0b60*/  LDC.64 R4, c[0x0][0x5a0] ;  /* 0x00016800ff047b82 */ /* 0x003e240000000a00 */
[----:B0-----:R-:W3:Y:S02]  /*0b70*/  LDG.E.64 R4, desc[UR12][R4.64] ;  /* 0x0000000c04047981 */ /* 0x001ee4000c1e1b00 */
[----:B---3--:R-:W-:-:S04]  /*0b80*/  ISETP.NE.U32.AND P0, PT, R4, RZ, PT ;  /* 0x000000ff0400720c */ /* 0x008fc80003f05070 */
[----:B------:R-:W-:-:S13]  /*0b90*/  ISETP.NE.AND.EX P0, PT, R5, RZ, PT, P0 ;  /* 0x000000ff0500720c */ /* 0x000fda0003f05300 */
[----:B------:R-:W-:Y:S05]  /*0ba0*/  @!P0 BRA `(.L_x_9) ;  /* 0x0000000000088947 */ /* 0x000fea0003800000 */
[----:B------:R0:W5:Y:S01]  /*0bb0*/  LD.E R2, desc[UR12][R4.64] ;  /* 0x0000000c04027980 */ /* 0x000162000c101900 */
[----:B------:R-:W-:Y:S05]  /*0bc0*/  BRA `(.L_x_10) ;  /* 0x0000000000207947 */ /* 0x000fea0003800000 */
.L_x_9:
[----:B------:R-:W-:Y:S02]  /*0bd0*/  ULDC.64 UR4, c[0x0][0x590] ;  /* 0x0001640000047ab9 */ /* 0x000fe40000000a00 */
[----:B------:R-:W-:-:S04]  /*0be0*/  ISETP.NE.U32.AND P0, PT, RZ, UR4, PT ;  /* 0x00000004ff007c0c */ /* 0x000fc8000bf05070 */
[----:B------:R-:W-:-:S13]  /*0bf0*/  ISETP.NE.AND.EX P0, PT, RZ, UR5, PT, P0 ;  /* 0x00000005ff007c0c */ /* 0x000fda000bf05300 */
[----:B------:R-:W-:Y:S05]  /*0c00*/  @!P0 BRA `(.L_x_11) ;  /* 0x00000000000c8947 */ /* 0x000fea0003800000 */
[----:B01----:R-:W0:Y:S02]  /*0c10*/  LDC.64 R4, c[0x0][0x590] ;  /* 0x00016400ff047b82 */ /* 0x003e240000000a00 */
[----:B0-----:R1:W5:Y:S01]  /*0c20*/  LDG.E R2, desc[UR12][R4.64] ;  /* 0x0000000c04027981 */ /* 0x001362000c1e1900 */
[----:B------:R-:W-:Y:S05]  /*0c30*/  BRA `(.L_x_10) ;  /* 0x0000000000047947 */ /* 0x000fea0003800000 */
.L_x_11:
[----:B------:R-:W3:Y:S02]  /*0c40*/  LDC R2, c[0x0][0x584] ;  /* 0x00016100ff027b82 */ /* 0x000ee40000000800 */
.L_x_10:
[----:B------:R-:W4:Y:S08]  /*0c50*/  LDC R13, c[0x0][0x3c4] ;  /* 0x0000f100ff0d7b82 */ /* 0x000f300000000800 */
[----:B01----:R-:W0:Y:S01]  /*0c60*/  LDC.64 R4, c[0x0][0x3c8] ;  /* 0x0000f200ff047b82 */ /* 0x003e220000000a00 */
[----:B----4-:R-:W-:-:S05]  /*0c70*/  VIADD R13, R13, 0x1f ;  /* 0x0000001f0d0d7836 */ /* 0x010fca0000000000 */
[----:B------:R-:W-:-:S04]  /*0c80*/  SHF.R.S32.HI R14, RZ, 0x1f, R13 ;  /* 0x0000001fff0e7819 */ /* 0x000fc8000001140d */
[----:B------:R-:W-:-:S04]  /*0c90*/  LEA.HI R14, R14, R13, RZ, 0x5 ;  /* 0x0000000d0e0e7211 */ /* 0x000fc800078f28ff */
[----:B------:R-:W-:-:S05]  /*0ca0*/  SHF.R.S32.HI R15, RZ, 0x5, R14 ;  /* 0x00000005ff0f7819 */ /* 0x000fca000001140e */
[----:B0-----:R-:W-:-:S04]  /*0cb0*/  IMAD R14, R15, R4, RZ ;  /* 0x000000040f0e7224 */ /* 0x001fc800078e02ff */
[----:B------:R-:W-:Y:S01]  /*0cc0*/  IMAD R13, R14, R5, RZ ;  /* 0x000000050e0d7224 */ /* 0x000fe200078e02ff */
[----:B------:R-:W-:Y:S06]  /*0cd0*/  @!P1 BRA `(.L_x_12) ;  /* 0x00000000000c9947 */ /* 0x000fec0003800000 */
[----:B------:R-:W-:Y:S01]  /*0ce0*/  UCGABAR_WAIT ;  /* 0x0000000000007dc7 */ /* 0x000fe20008000000 */
[----:B------:R-:W-:Y:S01]  /*0cf0*/  CCTL.IVALL ;  /* 0x00000000ff00798f */ /* 0x000fe20002000000 */
[----:B------:R-:W-:Y:S05]  /*0d00*/  BRA `(.L_x_13) ;  /* 0x0000000000047947 */ /* 0x000fea0003800000 */
.L_x_12:
[----:B------:R-:W-:Y:S06]  /*0d10*/  BAR.SYNC.DEFER_BLOCKING 0x0 ;  /* 0x0000000000007b1d */ /* 0x000fec0000010000 */
.L_x_13:
[----:B------:R-:W-:-:S13]  /*0d20*/  ISETP.NE.AND P0, PT, R10, RZ, PT ;  /* 0x000000ff0a00720c */ /* 0x000fda0003f05270 */
[----:B------:R-:W-:Y:S05]  /*0d30*/  @!P0 BRA `(.L_x_14) ;  /* 0x0000002c00a88947 */ /* 0x000fea0003800000 */
[----:B------:R-:W-:-:S13]  /*0d40*/  ISETP.NE.AND P0, PT, R10, 0x1, PT ;  /* 0x000000010a00780c */ /* 0x000fda0003f05270 */
[----:B------:R-:W-:Y:S05]  /*0d50*/  @P0 EXIT ;  /* 0x000000000000094d */ /* 0x000fea0003800000 */
[----:B------:R-:W-:Y:S01]  /*0d60*/  ISETP.GE.AND P0, PT, R13, 0x1, PT ;  /* 0x000000010d00780c */ /* 0x000fe20003f06270 */
[----:B------:R-:W-:Y:S01]  /*0d70*/  UMOV UR4, URZ ;  /* 0x0000003f00047c82 */ /* 0x000fe20008000000 */
[----:B------:R-:W-:Y:S02]  /*0d80*/  CS2R R54, SRZ ;  /* 0x0000000000367805 */ /* 0x000fe4000001ff00 */
[----:B------:R-:W-:Y:S02]  /*0d90*/  CS2R R24, SRZ ;  /* 0x0000000000187805 */ /* 0x000fe4000001ff00 */
[----:B------:R-:W-:Y:S02]  /*0da0*/  CS2R R26, SRZ ;  /* 0x00000000001a7805 */ /* 0x000fe4000001ff00 */
[----:B------:R-:W-:Y:S02]  /*0db0*/  CS2R R28, SRZ ;  /* 0x00000000001c7805 */ /* 0x000fe4000001ff00 */
[----:B------:R-:W-:-:S02]  /*0dc0*/  CS2R R30, SRZ ;  /* 0x00000000001e7805 */ /* 0x000fc4000001ff00 */
[----:B------:R-:W-:Y:S02]  /*0dd0*/  CS2R R32, SRZ ;  /* 0x0000000000207805 */ /* 0x000fe4000001ff00 */
        /* <DEDUP_REMOVED lines=9> */
[----:B------:R-:W-:Y:S01]  /*0e70*/  CS2R R52, SRZ ;  /* 0x0000000000347805 */ /* 0x000fe2000001ff00 */
[----:B------:R-:W-:Y:S06]  /*0e80*/  @!P0 BRA `(.L_x_15) ;  /* 0x0000000000788947 */ /* 0x000fec0003800000 */
[----:B------:R-:W-:-:S04]  /*0e90*/  LOP3.LUT R8, R6, 0x1, RZ, 0xfc, !PT ;  /* 0x0000000106087812 */ /* 0x000fc800078efcff */
[----:B------:R-:W-:-:S13]  /*0ea0*/  ISETP.NE.AND P0, PT, R8, 0x3, PT ;  /* 0x000000030800780c */ /* 0x000fda0003f05270 */
[----:B------:R-:W-:Y:S05]  /*0eb0*/  @!P0 BRA `(.L_x_16) ;  /* 0x0000000000048947 */ /* 0x000fea0003800000 */
[----:B------:R-:W-:Y:S01]  /*0ec0*/  BPT.TRAP 0x1 ;  /* 0x000000040000795c */ /* 0x000fe20000300000 */
.L_x_16:
[----:B------:R-:W0:Y:S01]  /*0ed0*/  S2UR UR5, SR_CgaCtaId ;  /* 0x00000000000579c3 */ /* 0x000e220000008800 */
[----:B------:R-:W-:Y:S01]  /*0ee0*/  SHF.L.U32 R8, RZ, 0x1f, RZ ;  /* 0x0000001fff087819 */ /* 0x000fe200000006ff */
[----:B------:R-:W-:Y:S02]  /*0ef0*/  UMOV UR4, 0x400 ;  /* 0x0000040000047882 */ /* 0x000fe40000000000 */
[----:B0-----:R-:W-:-:S12]  /*0f00*/  ULEA UR4, UR5, UR4, 0x18 ;  /* 0x0000000405047291 */ /* 0x001fd8000f8ec03f */
.L_x_17:
[----:B0-----:R-:W-:-:S04]  /*0f10*/  IMAD.U32 R9, RZ, RZ, UR4 ;  /* 0x00000004ff097e24 */ /* 0x001fc8000f8e00ff */
[----:B------:R0:W1:Y:S03]  /*0f20*/  SYNCS.PHASECHK.TRANS64.TRYWAIT P0, [R9+URZ+0x38000], R8 ;  /* 0x03800008090075a7 */ /* 0x000066000800017f */
[----:B-1----:R-:W-:Y:S05]  /*0f30*/  @!P0 NANOSLEEP.SYNCS 0x989680 ;  /* 0x009896800000895d */ /* 0x002fea0003900000 */
[----:B------:R-:W1:Y:S02]  /*0f40*/  @!P0 SYNCS.PHASECHK.TRANS64 P0, [R9+URZ+0x38000], R8 ;  /* 0x03800008090085a7 */ /* 0x000e64000800007f */
[----:B-1----:R-:W-:Y:S05]  /*0f50*/  @!P0 BRA `(.L_x_17) ;  /* 0xfffffffc00ec8947 */ /* 0x002fea000383ffff */
[----:B------:R-:W-:Y:S01]  /*0f60*/  UIADD3 UR5, UR4, 0x1c000, URZ ;  /* 0x0001c00004057890 */ /* 0x000fe2000fffe03f */
[----:B------:R-:W-:Y:S01]  /*0f70*/  WARPGROUP.ARRIVE ;  /* 0x00000000000079c5 */ /* 0x000fe20000000000 */
[----:B------:R-:W-:Y:S02]  /*0f80*/  USHF.R.U32.HI UR4, URZ, 0x4, UR4 ;  /* 0x000000043f047899 */ /* 0x000fe40008011604 */
[----:B------:R-:W-:Y:S02]  /*0f90*/  USHF.R.U32.HI UR5, URZ, 0x4, UR5 ;  /* 0x000000043f057899 */ /* 0x000fe40008011605 */
[----:B------:R-:W-:Y:S02]  /*0fa0*/  ULOP3.LUT UR4, UR4, 0x3fff, URZ, 0xc0, !UPT ;  /* 0x00003fff04047892 */ /* 0x000fe4000f8ec03f */
[----:B------:R-:W-:Y:S02]  /*0fb0*/  ULOP3.LUT UR5, UR5, 0x3fff, URZ, 0xc0, !UPT ;  /* 0x00003fff05057892 */ /* 0x000fe4000f8ec03f */
[----:B------:R-:W-:-:S02]  /*0fc0*/  ULOP3.LUT UR4, UR4, 0x10000, URZ, 0xfc, !UPT ;  /* 0x0001000004047892 */ /* 0x000fc4000f8efc3f */
[----:B------:R-:W-:Y:S01]  /*0fd0*/  ULOP3.LUT UR6, UR5, 0x10000, URZ, 0xfc, !UPT ;  /* 0x0001000005067892 */ /* 0x000fe2000f8efc3f */
[----:B------:R-:W-:Y:S02]  /*0fe0*/  UMOV UR7, 0x80000020 ;  /* 0x8000002000077882 */ /* 0x000fe40000000000 */
[----:B------:R-:W-:-:S06]  /*0ff0*/  UMOV UR5, 0x80000020 ;  /* 0x8000002000057882 */ /* 0x000fcc0000000000 */
[----:B------:R-:W-:Y:S01]  /*1000*/  HGMMA.64x64x16.F32.BF16 R24, gdesc[UR4], RZ, !UPT ;  /* 0x00e00000041879f0 */ /* 0x000fe2000c7018ff */
[----:B------:R-:W-:Y:S02]  /*1010*/  UIADD3 UR4, UR4, 0x2, URZ ;  /* 0x0000000204047890 */ /* 0x000fe4000fffe03f */
[----:B------:R-:W-:Y:S01]  /*1020*/  UIADD3 UR6, UR6, 0x2, URZ ;  /* 0x0000000206067890 */ /* 0x000fe2000fffe03f */
[----:B------:R-:W-:Y:S01]  /*1030*/  UMOV UR5, 0x80000020 ;  /* 0x8000002000057882 */ /* 0x000fe20000000000 */
[----:B------:R-:W-:-:S07]  /*1040*/  UMOV UR7, 0x80000020 ;  /* 0x8000002000077882 */ /* 0x000fce0000000000 */
[----:B------:R-:W-:Y:S01]  /*1050*/  HGMMA.64x64x16.F32.BF16 R24, gdesc[UR4], R24, gsb0 ;  /* 0x00e00000041879f0 */ /* 0x000fe20008001818 */
[----:B------:R-:W-:-:S05]  /*1060*/  UMOV UR4, 0x1 ;  /* 0x0000000100047882 */ /* 0x000fca0000000000 */
.L_x_15:
[----:B0-----:R-:W-:-:S05]  /*1070*/  VIMNMX R8, R13, 0x1, PT ;  /* 0x000000010d087848 */ /* 0x001fca0003fe0100 */
[----:B------:R-:W-:-:S05]  /*1080*/  IMAD.IADD R8, R13, 0x1, -R8 ;  /* 0x000000010d087824 */ /* 0x000fca00078e0a08 */
[----:B------:R-:W-:-:S13]  /*1090*/  ISETP.GE.AND P0, PT, R8, 0x1, PT ;  /* 0x000000010800780c */ /* 0x000fda0003f06270 */
[----:B------:R-:W-:Y:S05]  /*10a0*/  @!P0 BRA `(.L_x_18) ;  /* 0x0000000000fc8947 */ /* 0x000fea0003800000 */
[----:B------:R-:W0:Y:S01]  /*10b0*/  S2UR UR6, SR_CgaCtaId ;  /* 0x00000000000679c3 */ /* 0x000e220000008800 */
[----:B------:R-:W-:Y:S01]  /*10c0*/  IMAD R4, R4, R5, RZ ;  /* 0x0000000504047224 */ /* 0x000fe200078e02ff */
[----:B------:R-:W-:Y:S01]  /*10d0*/  UMOV UR5, 0x400 ;  /* 0x0000040000057882 */ /* 0x000fe20000000000 */
[----:B------:R-:W-:Y:S01]  /*10e0*/  LOP3.LUT R12, R6, 0x1, RZ, 0xfc, !PT ;  /* 0x00000001060c7812 */ /* 0x000fe200078efcff */
[----:B------:R-:W-:Y:S01]  /*10f0*/  IMAD.MOV.U32 R11, RZ, RZ, RZ ;  /* 0x000000ffff0b7224 */ /* 0x000fe200078e00ff */
[----:B------:R-:W-:Y:S01]  /*1100*/  UISETP.NE.U32.AND UP0, UPT, UR4, URZ, UPT ;  /* 0x0000003f0400728c */ /* 0x000fe2000bf05070 */
[----:B------:R-:W-:-:S05]  /*1110*/  IMAD R4, R15, R4, RZ ;  /* 0x000000040f047224 */ /* 0x000fca00078e02ff */
[----:B------:R-:W-:-:S04]  /*1120*/  LOP3.LUT R5, RZ, R4, RZ, 0x33, !PT ;  /* 0x00000004ff057212 */ /* 0x000fc800078e33ff */
[----:B------:R-:W-:-:S04]  /*1130*/  VIMNMX R5, R5, -0x2, !PT ;  /* 0xfffffffe05057848 */ /* 0x000fc80007fe0100 */
[----:B------:R-:W-:Y:S01]  /*1140*/  IADD3 R4, R5, 0x2, R4 ;  /* 0x0000000205047810 */ /* 0x000fe20007ffe004 */
[----:B------:R-:W-:Y:S01]  /*1150*/  IMAD.MOV.U32 R5, RZ, RZ, RZ ;  /* 0x000000ffff057224 */ /* 0x000fe200078e00ff */
[----:B0-----:R-:W-:-:S04]  /*1160*/  ULEA UR5, UR6, UR5, 0x18 ;  /* 0x0000000506057291 */ /* 0x001fc8000f8ec03f */
[----:B------:R-:W-:Y:S02]  /*1170*/  UIADD3 UR6, UR5, 0x1c000, URZ ;  /* 0x0001c00005067890 */ /* 0x000fe4000fffe03f */
[----:B------:R-:W-:Y:S02]  /*1180*/  USHF.R.U32.HI UR7, URZ, 0x4, UR5 ;  /* 0x000000043f077899 */ /* 0x000fe40008011605 */
[----:B------:R-:W-:Y:S02]  /*1190*/  USHF.R.U32.HI UR6, URZ, 0x4, UR6 ;  /* 0x000000043f067899 */ /* 0x000fe40008011606 */
[----:B------:R-:W-:Y:S02]  /*11a0*/  ULOP3.LUT UR7, UR7, 0x3fff, URZ, 0xc0, !UPT ;  /* 0x00003fff07077892 */ /* 0x000fe4000f8ec03f */
[----:B------:R-:W-:Y:S02]  /*11b0*/  ULOP3.LUT UR6, UR6, 0x3fff, URZ, 0xc0, !UPT ;  /* 0x00003fff06067892 */ /* 0x000fe4000f8ec03f */
[----:B------:R-:W-:-:S02]  /*11c0*/  ULOP3.LUT UR7, UR7, 0x10000, URZ, 0xfc, !UPT ;  /* 0x0001000007077892 */ /* 0x000fc4000f8efc3f */
[----:B------:R-:W-:-:S12]  /*11d0*/  ULOP3.LUT UR6, UR6, 0x10000, URZ, 0xfc, !UPT ;  /* 0x0001000006067892 */ /* 0x000fd8000f8efc3f */
.L_x_23:
[----:B------:R-:W-:-:S13]  /*11e0*/  ISETP.NE.AND P1, PT, R12, 0x3, PT ;  /* 0x000000030c00780c */ /* 0x000fda0003f25270 */
[----:B------:R-:W-:Y:S05]  /*11f0*/  @!P1 BRA `(.L_x_19) ;  /* 0x0000000000049947 */ /* 0x000fea0003800000 */
[----:B------:R-:W-:Y:S01]  /*1200*/  BPT.TRAP 0x1 ;  /* 0x000000040000795c */ /* 0x000fe20000300000 */
.L_x_19:
[----:B------:R-:W-:Y:S01]  /*1210*/  SHF.L.U32 R9, R11, 0x1f, RZ ;  /* 0x0000001f0b097819 */ /* 0x000fe200000006ff */
[----:B------:R-:W-:-:S12]  /*1220*/  ULEA UR8, UR4, UR5, 0x3 ;  /* 0x0000000504087291 */ /* 0x000fd8000f8e183f */
.L_x_20:
[----:B0-----:R-:W-:-:S04]  /*1230*/  IMAD.U32 R10, RZ, RZ, UR8 ;  /* 0x00000008ff0a7e24 */ /* 0x001fc8000f8e00ff */
[----:B------:R0:W1:Y:S03]  /*1240*/  SYNCS.PHASECHK.TRANS64.TRYWAIT P0, [R10+URZ+0x38000], R9 ;  /* 0x038000090a0075a7 */ /* 0x000066000800017f */
[----:B-1----:R-:W-:Y:S05]  /*1250*/  @!P0 NANOSLEEP.SYNCS 0x989680 ;  /* 0x009896800000895d */ /* 0x002fea0003900000 */
[----:B------:R-:W1:Y:S02]  /*1260*/  @!P0 SYNCS.PHASECHK.TRANS64 P0, [R10+URZ+0x38000], R9 ;  /* 0x038000090a0085a7 */ /* 0x000e64000800007f */
[----:B-1----:R-:W-:Y:S05]  /*1270*/  @!P0 BRA `(.L_x_20) ;  /* 0xfffffffc00ec8947 */ /* 0x002fea000383ffff */
[----:B------:R-:W-:Y:S01]  /*1280*/  ULEA UR8, UR4, UR7, 0x8 ;  /* 0x0000000704087291 */ /* 0x000fe2000f8e403f */
[----:B------:R-:W-:Y:S01]  /*1290*/  WARPGROUP.ARRIVE ;  /* 0x00000000000079c5 */ /* 0x000fe20000000000 */
[----:B------:R-:W-:Y:S01]  /*12a0*/  ULEA UR10, UR4, UR6, 0x8 ;  /* 0x00000006040a7291 */ /* 0x000fe2000f8e403f */
[----:B------:R-:W-:Y:S01]  /*12b0*/  UMOV UR9, 0x80000020 ;  /* 0x8000002000097882 */ /* 0x000fe20000000000 */
[----:B------:R-:W-:-:S07]  /*12c0*/  UMOV UR11, 0x80000020 ;  /* 0x80000020000b7882 */ /* 0x000fce0000000000 */
[----:B------:R-:W-:Y:S01]  /*12d0*/  HGMMA.64x64x16.F32.BF16 R24, gdesc[UR8], R24, UP0 ;  /* 0x00e00000081879f0 */ /* 0x000fe2000bf01818 */
[----:B------:R-:W-:Y:S02]  /*12e0*/  UIADD3 UR8, UR8, 0x2, URZ ;  /* 0x0000000208087890 */ /* 0x000fe4000fffe03f */
[----:B------:R-:W-:Y:S01]  /*12f0*/  UIADD3 UR10, UR10, 0x2, URZ ;  /* 0x000000020a0a7890 */ /* 0x000fe2000fffe03f */
[----:B------:R-:W-:Y:S01]  /*1300*/  UMOV UR9, 0x80000020 ;  /* 0x8000002000097882 */ /* 0x000fe20000000000 */
[----:B------:R-:W-:-:S07]  /*1310*/  UMOV UR11, 0x80000020 ;  /* 0x80000020000b7882 */ /* 0x000fce0000000000 */
[----:B------:R-:W-:Y:S03]  /*1320*/  HGMMA.64x64x16.F32.BF16 R24, gdesc[UR8], R24, gsb0 ;  /* 0x00e00000081879f0 */ /* 0x000fe60008001818 */
[----:B------:R-:W-:Y:S02]  /*1330*/  WARPGROUP.DEPBAR.LE gsb0, 0x1 ;  /* 0x00008000000079c5 */ /* 0x000fe40000010100 */
[----:B------:R-:W-:Y:S05]  /*1340*/  @!P1 BRA `(.L_x_21) ;  /* 0x0000000000049947 */ /* 0x000fea0003800000 */
[----:B------:R-:W-:Y:S01]  /*1350*/  BPT.TRAP 0x1 ;  /* 0x000000040000795c */ /* 0x000fe20000300000 */
.L_x_21:
[----:B------:R-:W-:-:S13]  /*1360*/  ISETP.NE.AND P0, PT, R7, RZ, PT ;  /* 0x000000ff0700720c */ /* 0x000fda0003f05270 */
[----:B0-----:R-:W-:-:S05]  /*1370*/  @P0 LEA R9, R5, UR5, 0x3 ;  /* 0x0000000505090c11 */ /* 0x001fca000f8e18ff */
[----:B------:R-:W-:-:S05]  /*1380*/  @P0 VIADD R10, R9, 0x380e0 ;  /* 0x000380e0090a0836 */ /* 0x000fca0000000000 */
[----:B------:R-:W-:-:S04]  /*1390*/  @P0 PRMT R10, R3, 0x654, R10 ;  /* 0x00000654030a0816 */ /* 0x000fc8000000000a */
[----:B------:R0:W-:Y:S01]  /*13a0*/  @P0 SYNCS.ARRIVE.TRANS64.RED.A1T0 RZ, [R10+URZ], RZ ;  /* 0x000000ff0aff09a7 */ /* 0x0001e2000810043f */
[----:B------:R-:W-:-:S13]  /*13b0*/  ISETP.GT.U32.AND P0, PT, R6, 0x1, PT ;  /* 0x000000010600780c */ /* 0x000fda0003f04070 */
[----:B0-----:R-:W-:Y:S05]  /*13c0*/  @P0 BRA `(.L_x_22) ;  /* 0x0000000000040947 */ /* 0x001fea0003800000 */
[----:B------:R-:W-:Y:S01]  /*13d0*/  BPT.TRAP 0x1 ;  /* 0x000000040000795c */ /* 0x000fe20000300000 */
.L_x_22:
[----:B------:R-:W-:Y:S01]  /*13e0*/  VIADD R4, R4, 0xffffffff ;  /* 0xffffffff04047836 */ /* 0x000fe20000000000 */
[----:B------:R-:W-:Y:S01]  /*13f0*/  UIADD3 UR4, UR4, 0x1, URZ ;  /* 0x0000000104047890 */ /* 0x000fe2000fffe03f */
[----:B------:R-:W-:-:S03]  /*1400*/  VIADD R5, R5, 0x1 ;  /* 0x0000000105057836 */ /* 0x000fc60000000000 */
[----:B------:R-:W-:Y:S01]  /*1410*/  ISETP.GT.AND P1, PT, R4, 0x1, PT ;  /* 0x000000010400780c */ /* 0x000fe20003f24270 */
[----:B------:R-:W-:Y:S01]  /*1420*/  UISETP.NE.AND UP0, UPT, UR4, 0x1c, UPT ;  /* 0x0000001c0400788c */ /* 0x000fe2000bf05270 */
[----:B------:R-:W-:-:S03]  /*1430*/  ISETP.NE.AND P0, PT, R5, 0x1c, PT ;  /* 0x0000001c0500780c */ /* 0x000fc60003f05270 */
[----:B------:R-:W-:Y:S01]  /*1440*/  USEL UR8, URZ, 0x1, UP0 ;  /* 0x000000013f087887 */ /* 0x000fe20008000000 */
[----:B------:R-:W-:Y:S01]  /*1450*/  SEL R5, R5, RZ, P0 ;  /* 0x000000ff05057207 */ /* 0x000fe20000000000 */
[----:B------:R-:W-:Y:S02]  /*1460*/  USEL UR4, UR4, URZ, UP0 ;  /* 0x0000003f04047287 */ /* 0x000fe40008000000 */
[----:B------:R-:W-:Y:S02]  /*1470*/  UPLOP3.LUT UP0, UPT, UPT, UPT, UPT, 0x80, 0x0 ;  /* 0x000000000000789c */ /* 0x000fe40003f0f070 */
[----:B------:R-:W-:Y:S02]  /*1480*/  LOP3.LUT R11, R11, UR8, RZ, 0x3c, !PT ;  /* 0x000000080b0b7c12 */ /* 0x000fe4000f8e3cff */
[----:B------:R-:W-:Y:S07]  /*1490*/  @P1 BRA `(.L_x_23) ;  /* 0xfffffffc00501947 */ /* 0x000fee000383ffff */
.L_x_18:
[----:B------:R-:W-:Y:S01]  /*14a0*/  ISETP.GE.AND P0, PT, R13, 0x1, PT ;  /* 0x000000010d00780c */ /* 0x000fe20003f06270 */
[----:B------:R-:W-:-:S12]  /*14b0*/  WARPGROUP.DEPBAR.LE gsb0, 0x0 ;  /* 0x00008000000079c5 */ /* 0x000fd80000010000 */
[----:B------:R-:W-:Y:S05]  /*14c0*/  @!P0 BRA `(.L_x_24) ;  /* 0x0000000000548947 */ /* 0x000fea0003800000 */
[----:B------:R-:W-:-:S04]  /*14d0*/  LOP3.LUT R4, R6, 0x1, RZ, 0xfc, !PT ;  /* 0x0000000106047812 */ /* 0x000fc800078efcff */
[----:B------:R-:W-:-:S13]  /*14e0*/  ISETP.NE.AND P0, PT, R4, 0x3, PT ;  /* 0x000000030400780c */ /* 0x000fda0003f05270 */
[----:B------:R-:W-:Y:S05]  /*14f0*/  @!P0 BRA `(.L_x_25) ;  /* 0x0000000000048947 */ /* 0x000fea0003800000 */
[----:B------:R-:W-:Y:S01]  /*1500*/  BPT.TRAP 0x1 ;  /* 0x000000040000795c */ /* 0x000fe20000300000 */
.L_x_25:
[----:B------:R-:W-:Y:S01]  /*1510*/  ISETP.NE.AND P0, PT, R7, RZ, PT ;  /* 0x000000ff0700720c */ /* 0x000fe20003f05270 */
[----:B------:R-:W-:Y:S01]  /*1520*/  BSSY B0, `(.L_x_26) ;  /* 0x000000d000007945 */ /* 0x000fe20003800000 */
[----:B------:R-:W-:-:S11]  /*1530*/  ISETP.GT.U32.AND P1, PT, R6, 0x1, PT ;  /* 0x000000010600780c */ /* 0x000fd60003f24070 */
[----:B------:R-:W-:Y:S05]  /*1540*/  @!P0 BRA `(.L_x_27) ;  /* 0x0000000000288947 */ /* 0x000fea0003800000 */
[----:B------:R-:W0:Y:S01]  /*1550*/  S2R R7, SR_CgaCtaId ;  /* 0x0000000000077919 */ /* 0x000e220000008800 */
[----:B------:R-:W-:Y:S02]  /*1560*/  SHF.R.U32.HI R4, RZ, 0x2, R8 ;  /* 0x00000002ff047819 */ /* 0x000fe40000011608 */
[----:B------:R-:W-:-:S03]  /*1570*/  MOV R6, 0x400 ;  /* 0x0000040000067802 */ /* 0x000fc60000000f00 */
[----:B------:R-:W-:-:S04]  /*1580*/  IMAD.WIDE.U32 R4, R4, 0x24924925, RZ ;  /* 0x2492492504047825 */ /* 0x000fc800078e00ff */
[----:B------:R-:W-:Y:S01]  /*1590*/  IMAD R4, R5, -0x1c, R8 ;  /* 0xffffffe405047824 */ /* 0x000fe200078e0208 */
[----:B0-----:R-:W-:-:S05]  /*15a0*/  LEA R7, R7, R6, 0x18 ;  /* 0x0000000607077211 */ /* 0x001fca00078ec0ff */
[----:B------:R-:W-:-:S04]  /*15b0*/  IMAD R4, R4, 0x8, R7 ;  /* 0x0000000804047824 */ /* 0x000fc800078e0207 */
[----:B------:R-:W-:-:S05]  /*15c0*/  VIADD R4, R4, 0x380e0 ;  /* 0x000380e004047836 */ /* 0x000fca0000000000 */
[----:B------:R-:W-:-:S04]  /*15d0*/  PRMT R4, R3, 0x654, R4 ;  /* 0x0000065403047816 */ /* 0x000fc80000000004 */
[----:B------:R0:W-:Y:S03]  /*15e0*/  SYNCS.ARRIVE.TRANS64.RED.A1T0 RZ, [R4+URZ], RZ ;  /* 0x000000ff04ff79a7 */ /* 0x0001e6000810043f */
.L_x_27:
[----:B------:R-:W-:Y:S05]  /*15f0*/  BSYNC B0 ;  /* 0x0000000000007941 */ /* 0x000fea0003800000 */
.L_x_26:
[----:B------:R-:W-:Y:S05]  /*1600*/  @P1 BRA `(.L_x_24) ;  /* 0x0000000000041947 */ /* 0x000fea0003800000 */
[----:B------:R-:W-:Y:S01]  /*1610*/  BPT.TRAP 0x1 ;  /* 0x000000040000795c */ /* 0x000fe20000300000 */
.L_x_24:
[----:B------:R-:W0:Y:S01]  /*1620*/  S2R R3, SR_TID.X ;  /* 0x0000000000037919 */ /* 0x000e220000002100 */
[----:B------:R-:W-:Y:S01]  /*1630*/  ULDC.64 UR4, c[0x0][0x280] ;  /* 0x0000a00000047ab9 */ /* 0x000fe20000000a00 */
[----:B------:R-:W1:Y:S01]  /*1640*/  S2R R9, SR_CTAID.Y ;  /* 0x0000000000097919 */ /* 0x000e620000002600 */
[----:B------:R-:W4:Y:S01]  /*1650*/  S2R R11, SR_CTAID.X ;  /* 0x00000000000b7919 */ /* 0x000f220000002500 */
[----:B0-----:R-:W-:-:S04]  /*1660*/  SHF.R.S32.HI R4, RZ, 0x1f, R3 ;  /* 0x0000001fff047819 */ /* 0x001fc80000011403 */
[----:B------:R-:W-:Y:S01]  /*1670*/  LEA.HI R4, R4, R3, RZ, 0x7 ;  /* 0x0000000304047211 */ /* 0x000fe200078f38ff */
[----:B-1----:R-:W-:-:S03]  /*1680*/  IMAD.SHL.U32 R9, R9, 0x40, RZ ;  /* 0x0000004009097824 */ /* 0x002fc600078e00ff */
[----:B------:R-:W-:Y:S02]  /*1690*/  LOP3.LUT R4, R4, 0xffffff80, RZ, 0xc0, !PT ;  /* 0xffffff8004047812 */ /* 0x000fe400078ec0ff */
[----:B------:R-:W-:-:S03]  /*16a0*/  ISETP.GE.AND P0, PT, R9, UR5, PT ;  /* 0x0000000509007c0c */ /* 0x000fc6000bf06270 */
[----:B------:R-:W-:Y:S02]  /*16b0*/  IMAD.IADD R12, R3, 0x1, -R4 ;  /* 0x00000001030c7824 */ /* 0x000fe400078e0a04 */
[----:B----4-:R-:W-:-:S03]  /*16c0*/  IMAD.SHL.U32 R3, R11, 0x40, RZ ;  /* 0x000000400b037824 */ /* 0x010fc600078e00ff */
[----:B------:R-:W-:Y:S02]  /*16d0*/  SHF.R.S32.HI R15, RZ, 0x1f, R12 ;  /* 0x0000001fff0f7819 */ /* 0x000fe4000001140c */
[----:B------:R-:W-:Y:S02]  /*16e0*/  ISETP.GE.OR P0, PT, R3, UR4, P0 ;  /* 0x0000000403007c0c */ /* 0x000fe40008706670 */
[----:B------:R-:W-:-:S04]  /*16f0*/  LEA.HI R4, R15, R12, RZ, 0x2 ;  /* 0x0000000c0f047211 */ /* 0x000fc800078f10ff */
[--C-:B------:R-:W-:Y:S02]  /*1700*/  SHF.R.S32.HI R8, RZ, 0x2, R4.reuse ;  /* 0x00000002ff087819 */ /* 0x100fe40000011404 */
[----:B------:R-:W-:-:S04]  /*1710*/  SHF.R.S32.HI R5, RZ, 0x1f, R4 ;  /* 0x0000001fff057819 */ /* 0x000fc80000011404 */
[----:B------:R-:W-:-:S04]  /*1720*/  LEA.HI R5, R5, R8, RZ, 0x3 ;  /* 0x0000000805057211 */ /* 0x000fc800078f18ff */
[----:B------:R-:W-:Y:S01]  /*1730*/  LOP3.LUT R13, R5, 0xfffffff8, RZ, 0xc0, !PT ;  /* 0xfffffff8050d7812 */ /* 0x000fe200078ec0ff */
[----:B------:R-:W-:Y:S06]  /*1740*/  @P0 EXIT ;  /* 0x000000000000094d */ /* 0x000fec0003800000 */
[----:B------:R-:W0:Y:S01]  /*1750*/  LDC.64 R6, c[0x0][0x5d0] ;  /* 0x00017400ff067b82 */ /* 0x000e220000000a00 */
[----:B------:R-:W-:Y:S01]  /*1760*/  LOP3.LUT R5, R4, 0x7ffffffc, RZ, 0xc0, !PT ;  /* 0x7ffffffc04057812 */ /* 0x000fe200078ec0ff */
[----:B------:R-:W-:Y:S01]  /*1770*/  IMAD.IADD R4, R8, 0x1, -R13 ;  /* 0x0000000108047824 */ /* 0x000fe200078e0a0d */
[----:B------:R-:W-:Y:S02]  /*1780*/  LEA.HI R10, R15, R12, RZ, 0x5 ;  /* 0x0000000c0f0a7211 */ /* 0x000fe400078f28ff */
[----:B---3-5:R-:W-:Y:S01]  /*1790*/  FSETP.NEU.AND P1, PT, R2, RZ, PT ;  /* 0x000000ff0200720b */ /* 0x028fe20003f2d000 */
[----:B------:R-:W-:Y:S01]  /*17a0*/  IMAD.IADD R8, R12, 0x1, -R5 ;  /* 0x000000010c087824 */ /* 0x000fe200078e0a05 */
[----:B------:R-:W-:Y:S02]  /*17b0*/  SHF.R.S32.HI R5, RZ, 0x1f, R4 ;  /* 0x0000001fff057819 */ /* 0x000fe40000011404 */
[----:B------:R-:W-:Y:S01]  /*17c0*/  SHF.R.S32.HI R13, RZ, 0x5, R10 ;  /* 0x00000005ff0d7819 */ /* 0x000fe2000001140a */
[----:B------:R-:W-:-:S02]  /*17d0*/  IMAD.SHL.U32 R12, R8, 0x2, RZ ;  /* 0x00000002080c7824 */ /* 0x000fc400078e00ff */
[----:B------:R-:W-:-:S03]  /*17e0*/  IMAD.WIDE R10, R11, 0x40, R4 ;  /* 0x000000400b0a7825 */ /* 0x000fc600078e0204 */
[----:B------:R-:W-:Y:S01]  /*17f0*/  SHF.R.S32.HI R14, RZ, 0x1f, R12 ;  /* 0x0000001fff0e7819 */ /* 0x000fe2000001140c */
[----:B------:R-:W-:Y:S01]  /*1800*/  IMAD R5, R13, -0x10, -R3 ;  /* 0xfffffff00d057824 */ /* 0x000fe200078e0a03 */
[----:B------:R-:W-:Y:S01]  /*1810*/  IADD3 R8, P0, R9, R12, RZ ;  /* 0x0000000c09087210 */ /* 0x000fe20007f1e0ff */
[----:B------:R-:W-:Y:S01]  /*1820*/  IMAD.WIDE R10, R13, 0x10, R10 ;  /* 0x000000100d0a7825 */ /* 0x000fe200078e020a */
[----:B------:R-:W-:Y:S02]  /*1830*/  IADD3 R3, -R12, UR5, -R9 ;  /* 0x000000050c037c10 */ /* 0x000fe4000fffe909 */
[----:B------:R-:W-:Y:S02]  /*1840*/  LEA.HI.X.SX32 R9, R9, R14, 0x1, P0 ;  /* 0x0000000e09097211 */ /* 0x000fe400000f0eff */
[----:B------:R-:W-:Y:S01]  /*1850*/  IADD3 R4, R5, UR4, -R4 ;  /* 0x0000000405047c10 */ /* 0x000fe2000fffe804 */
[-C--:B0-----:R-:W-:Y:S01]  /*1860*/  IMAD R5, R11, R6.reuse, RZ ;  /* 0x000000060b057224 */ /* 0x081fe200078e02ff */
[----:B------:R-:W-:Y:S01]  /*1870*/  ISETP.GT.AND P0, PT, R3, RZ, PT ;  /* 0x000000ff0300720c */ /* 0x000fe20003f04270 */
[----:B------:R-:W-:Y:S01]  /*1880*/  IMAD.WIDE.U32 R12, R10, R6, R8 ;  /* 0x000000060a0c7225 */ /* 0x000fe200078e0008 */
[----:B------:R-:W-:-:S02]  /*1890*/  SHF.L.U64.HI R16, R6, 0x3, R7 ;  /* 0x0000000306107819 */ /* 0x000fc40000010207 */
[----:B------:R-:W-:Y:S01]  /*18a0*/  ISETP.GT.AND P2, PT, R4, RZ, P0 ;  /* 0x000000ff0400720c */ /* 0x000fe20000744270 */
[----:B------:R-:W-:Y:S02]  /*18b0*/  IMAD R5, R10, R7, R5 ;  /* 0x000000070a057224 */ /* 0x000fe400078e0205 */
[----:B------:R-:W-:Y:S02]  /*18c0*/  IMAD.SHL.U32 R17, R6, 0x8, RZ ;  /* 0x0000000806117824 */ /* 0x000fe400078e00ff */
[----:B------:R-:W-:Y:S01]  /*18d0*/  IMAD.IADD R19, R13, 0x1, R5 ;  /* 0x000000010d137824 */ /* 0x000fe200078e0205 */
[----:B------:R-:W-:Y:S07]  /*18e0*/  @!P1 BRA `(.L_x_28) ;  /* 0x00000018001c9947 */ /* 0x000fee0003800000 */
[----:B------:R-:W-:Y:S01]  /*18f0*/  ULDC.64 UR6, c[0x0][0x5b0] ;  /* 0x00016c0000067ab9 */ /* 0x000fe20000000a00 */
[----:B------:R-:W-:Y:S01]  /*1900*/  ULDC.64 UR8, c[0x0][0x5a8] ;  /* 0x00016a0000087ab9 */ /* 0x000fe20000000a00 */
[----:B------:R-:W-:Y:S01]  /*1910*/  IMAD R5, R11, UR6, RZ ;  /* 0x000000060b057c24 */ /* 0x000fe2000f8e02ff */
[----:B------:R-:W-:Y:S01]  /*1920*/  ULDC.64 UR4, c[0x0][0x5c8] ;  /* 0x0001720000047ab9 */ /* 0x000fe20000000a00 */
[----:B------:R-:W-:-:S04]  /*1930*/  IMAD.WIDE.U32 R14, R10, UR6, R8 ;  /* 0x000000060a0e7c25 */ /* 0x000fc8000f8e0008 */
[----:B------:R-:W-:Y:S01]  /*1940*/  IMAD R5, R10, UR7, R5 ;  /* 0x000000070a057c24 */ /* 0x000fe2000f8e0205 */
[----:B------:R-:W-:-:S03]  /*1950*/  LEA R6, P1, R14, UR8, 0x1 ;  /* 0x000000080e067c11 */ /* 0x000fc6000f8208ff */
[----:B------:R-:W-:-:S05]  /*1960*/  IMAD.IADD R7, R15, 0x1, R5 ;  /* 0x000000010f077824 */ /* 0x000fca00078e0205 */
[----:B------:R-:W-:-:S05]  /*1970*/  LEA.HI.X R7, R14, UR9, R7, 0x1, P1 ;  /* 0x000000090e077c11 */ /* 0x000fca00088f0c07 */
[----:B------:R-:W3:Y:S01]  /*1980*/  @P2 LDG.E.LTC128B.U16 R13, desc[UR12][R6.64] ;  /* 0x0000000c060d2981 */ /* 0x000ee2000c1e1520 */
[----:B------:R-:W-:Y:S01]  /*1990*/  LEA R14, P4, R12, UR4, 0x1 ;  /* 0x000000040c0e7c11 */ /* 0x000fe2000f8808ff */
[----:B------:R-:W-:Y:S01]  /*19a0*/  BSSY B0, `(.L_x_29) ;  /* 0x000000d000007945 */ /* 0x000fe20003800000 */
[----:B------:R-:W-:-:S04]  /*19b0*/  ISETP.GT.AND P1, PT, R3, 0x1, PT ;  /* 0x000000010300780c */ /* 0x000fc80003f24270 */
[----:B------:R-:W-:Y:S01]  /*19c0*/  ISETP.GT.AND P3, PT, R4, RZ, P1 ;  /* 0x000000ff0400720c */ /* 0x000fe20000f64270 */
[----:B---3--:R-:W-:-:S04]  /*19d0*/  IMAD.U32 R15, R13, 0x10000, RZ ;  /* 0x000100000d0f7824 */ /* 0x008fc800078e00ff */
[----:B------:R-:W-:-:S04]  /*19e0*/  FMUL R15, R15, R2 ;  /* 0x000000020f0f7220 */ /* 0x000fc80000400000 */
[----:B--2---:R-:W-:-:S05]  /*19f0*/  FFMA R15, R24, R0, R15 ;  /* 0x00000000180f7223 */ /* 0x004fca000000000f */
[----:B------:R-:W-:Y:S02]  /*1a00*/  F2FP.BF16.F32.PACK_AB R18, RZ, R15 ;  /* 0x0000000fff12723e */ /* 0x000fe400000010ff */
[----:B------:R-:W-:Y:S02]  /*1a10*/  LEA.HI.X R15, R12, UR5, R19, 0x1, P4 ;  /* 0x000000050c0f7c11 */ /* 0x000fe4000a0f0c13 */
[----:B------:R-:W-:Y:S02]  /*1a20*/  PRMT R12, R18, 0x7610, R12 ;  /* 0x00007610120c7816 */ /* 0x000fe4000000000c */
[----:B------:R-:W-:-:S03]  /*1a30*/  PRMT R18, R13, 0x7610, R18 ;  /* 0x000076100d127816 */ /* 0x000fc60000000012 */
[----:B------:R0:W-:Y:S01]  /*1a40*/  @P2 STG.E.U16 desc[UR12][R14.64], R12 ;  /* 0x0000000c0e002986 */ /* 0x0001e2000c10150c */
[----:B------:R-:W-:Y:S05]  /*1a50*/  @!P3 BRA `(.L_x_30) ;  /* 0x000000000004b947 */ /* 0x000fea0003800000 */
[----:B------:R1:W5:Y:S02]  /*1a60*/  LDG.E.LTC128B.U16 R18, desc[UR12][R6.64+0x2] ;  /* 0x0000020c06127981 */ /* 0x000364000c1e1520 */
.L_x_30:
[----:B------:R-:W-:Y:S05]  /*1a70*/  BSYNC B0 ;  /* 0x0000000000007941 */ /* 0x000fea0003800000 */
.L_x_29:
[----:B------:R-:W-:Y:S01]  /*1a80*/  USHF.L.U32 UR5, UR6, 0x3, URZ ;  /* 0x0000000306057899 */ /* 0x000fe2000800063f */
[----:B-----5:R-:W-:Y:S01]  /*1a90*/  IMAD.U32 R11, R18, 0x10000, RZ ;  /* 0x00010000120b7824 */ /* 0x020fe200078e00ff */
[----:B------:R-:W-:Y:S01]  /*1aa0*/  USHF.L.U64.HI UR4, UR6, 0x3, UR7 ;  /* 0x0000000306047899 */ /* 0x000fe20008010207 */
[----:B------:R-:W-:Y:S02]  /*1ab0*/  ISETP.GT.AND P0, PT, R4, 0x8, P0 ;  /* 0x000000080400780c */ /* 0x000fe40000704270 */
[----:B------:R-:W-:Y:S01]  /*1ac0*/  FMUL R20, R11, R2 ;  /* 0x000000020b147220 */ /* 0x000fe20000400000 */
[----:B0-----:R-:W-:Y:S02]  /*1ad0*/  IMAD.U32 R12, RZ, RZ, UR5 ;  /* 0x00000005ff0c7e24 */ /* 0x001fe4000f8e00ff */
[----:B------:R-:W-:Y:S02]  /*1ae0*/  IMAD.U32 R13, RZ, RZ, UR4 ;  /* 0x00000004ff0d7e24 */ /* 0x000fe4000f8e00ff */
[----:B------:R-:W-:Y:S01]  /*1af0*/  FFMA R20, R25, R0, R20 ;  /* 0x0000000019147223 */ /* 0x000fe20000000014 */
[----:B------:R-:W-:-:S04]  /*1b00*/  IMAD.WIDE.U32 R12, R10, UR6, R12 ;  /* 0x000000060a0c7c25 */ /* 0x000fc8000f8e000c */
[----:B------:R-:W-:Y:S02]  /*1b10*/  F2FP.BF16.F32.PACK_AB R20, RZ, R20 ;  /* 0x00000014ff14723e */ /* 0x000fe400000010ff */
[----:B------:R-:W-:Y:S01]  /*1b20*/  IADD3 R10, P2, R8, R12, RZ ;  /* 0x0000000c080a7210 */ /* 0x000fe20007f5e0ff */
[----:B------:R-:W-:-:S03]  /*1b30*/  @P3 IMAD.MOV.U32 R12, RZ, RZ, R14 ;  /* 0x000000ffff0c3224 */ /* 0x000fc600078e000e */
[----:B------:R-:W-:Y:S01]  /*1b40*/  IADD3.X R5, R9, R5, R13, P2, !PT ;  /* 0x0000000509057210 */ /* 0x000fe200017fe40d */
[----:B------:R-:W-:Y:S01]  /*1b50*/  @P3 IMAD.MOV.U32 R13, RZ, RZ, R15 ;  /* 0x000000ffff0d3224 */ /* 0x000fe200078e000f */
[----:B------:R-:W-:-:S04]  /*1b60*/  LEA R8, P2, R10, UR8, 0x1 ;  /* 0x000000080a087c11 */ /* 0x000fc8000f8408ff */
[----:B------:R-:W-:Y:S01]  /*1b70*/  LEA.HI.X R9, R10, UR9, R5, 0x1, P2 ;  /* 0x000000090a097c11 */ /* 0x000fe200090f0c05 */
[----:B------:R0:W-:Y:S04]  /*1b80*/  @P3 STG.E.U16 desc[UR12][R12.64+0x2], R20 ;  /* 0x000002140c003986 */ /* 0x0001e8000c10150c */
[----:B------:R-:W2:Y:S01]  /*1b90*/  @P0 LDG.E.LTC128B.U16 R18, desc[UR12][R8.64] ;  /* 0x0000000c08120981 */ /* 0x000ea2000c1e1520 */
[C---:B------:R-:W-:Y:S01]  /*1ba0*/  SHF.L.U64.HI R11, R17.reuse, 0x1, R16 ;  /* 0x00000001110b7819 */ /* 0x040fe20000010210 */
[----:B------:R-:W-:Y:S01]  /*1bb0*/  BSSY B0, `(.L_x_31) ;  /* 0x000000b000007945 */ /* 0x000fe20003800000 */
[----:B------:R-:W-:Y:S02]  /*1bc0*/  LEA R10, P2, R17, R14, 0x1 ;  /* 0x0000000e110a7211 */ /* 0x000fe400078408ff */
[----:B------:R-:W-:-:S03]  /*1bd0*/  ISETP.GT.AND P1, PT, R4, 0x8, P1 ;  /* 0x000000080400780c */ /* 0x000fc60000f24270 */
[----:B------:R-:W-:Y:S02]  /*1be0*/  IMAD.X R11, R11, 0x1, R15, P2 ;  /* 0x000000010b0b7824 */ /* 0x000fe400010e060f */
[----:B--2---:R-:W-:-:S04]  /*1bf0*/  IMAD.U32 R5, R18, 0x10000, RZ ;  /* 0x0001000012057824 */ /* 0x004fc800078e00ff */
[----:B------:R-:W-:-:S04]  /*1c00*/  FMUL R5, R5, R2 ;  /* 0x0000000205057220 */ /* 0x000fc80000400000 */
[----:B------:R-:W-:-:S05]  /*1c10*/  FFMA R5, R26, R0, R5 ;  /* 0x000000001a057223 */ /* 0x000fca0000000005 */
[----:B------:R-:W-:-:S05]  /*1c20*/  F2FP.BF16.F32.PACK_AB R5, RZ, R5 ;  /* 0x00000005ff05723e */ /* 0x000fca00000010ff */
[----:B------:R0:W-:Y:S01]  /*1c30*/  @P0 STG.E.U16 desc[UR12][R10.64], R5 ;  /* 0x000000050a000986 */ /* 0x0001e2000c10150c */
[----:B------:R-:W-:Y:S05]  /*1c40*/  @!P1 BRA `(.L_x_32) ;  /* 0x0000000000049947 */ /* 0x000fea0003800000 */
[----:B------:R2:W5:Y:S02]  /*1c50*/  LDG.E.LTC128B.U16 R18, desc[UR12][R8.64+0x2] ;  /* 0x0000020c08127981 */ /* 0x000564000c1e1520 */
.L_x_32:
[----:B------:R-:W-:Y:S05]  /*1c60*/  BSYNC B0 ;  /* 0x0000000000007941 */ /* 0x000fea0003800000 */
.L_x_31:
[----:B0----5:R-:W-:Y:S01]  /*1c70*/  IMAD.U32 R5, R18, 0x10000, RZ ;  /* 0x0001000012057824 */ /* 0x021fe200078e00ff */
[----:B------:R-:W-:Y:S01]  /*1c80*/  ISETP.GT.AND P0, PT, R3, 0x8, PT ;  /* 0x000000080300780c */ /* 0x000fe20003f04270 */
[----:B------:R-:W-:Y:S02]  /*1c90*/  BSSY B0, `(.L_x_33) ;  /* 0x0000008000007945 */ /* 0x000fe40003800000 */
[----:B------:R-:W-:Y:S01]  /*1ca0*/  FMUL R12, R5, R2 ;  /* 0x00000002050c7220 */ /* 0x000fe20000400000 */
[----:B------:R-:W-:-:S03]  /*1cb0*/  ISETP.GT.AND P2, PT, R4, RZ, P0 ;  /* 0x000000ff0400720c */ /* 0x000fc60000744270 */
[----:B------:R-:W-:-:S05]  /*1cc0*/  FFMA R12, R27, R0, R12 ;  /* 0x000000001b0c7223 */ /* 0x000fca000000000c */
[----:B------:R-:W-:-:S05]  /*1cd0*/  F2FP.BF16.F32.PACK_AB R12, RZ, R12 ;  /* 0x0000000cff0c723e */ /* 0x000fca00000010ff */
[----:B------:R0:W-:Y:S01]  /*1ce0*/  @P1 STG.E.U16 desc[UR12][R10.64+0x2], R12 ;  /* 0x0000020c0a001986 */ /* 0x0001e2000c10150c */
[----:B------:R-:W-:Y:S05]  /*1cf0*/  @!P2 BRA `(.L_x_34) ;  /* 0x000000000004a947 */ /* 0x000fea0003800000 */
[----:B------:R3:W5:Y:S02]  /*1d00*/  LDG.E.LTC128B.U16 R18, desc[UR12][R6.64+0x10] ;  /* 0x0000100c06127981 */ /* 0x000764000c1e1520 */
.L_x_34:
[----:B------:R-:W-:Y:S05]  /*1d10*/  BSYNC B0 ;  /* 0x0000000000007941 */ /* 0x000fea0003800000 */
.L_x_33:
[----:B-----5:R-:W-:Y:S01]  /*1d20*/  IMAD.U32 R5, R18, 0x10000, RZ ;  /* 0x0001000012057824 */ /* 0x020fe200078e00ff */
[----:B------:R-:W-:Y:S01]  /*1d30*/  ISETP.GT.AND P1, PT, R3, 0x9, PT ;  /* 0x000000090300780c */ /* 0x000fe20003f24270 */
[----:B0-----:R-:W-:Y:S01]  /*1d40*/  @P2 IMAD.MOV.U32 R12, RZ, RZ, R14 ;  /* 0x000000ffff0c2224 */ /* 0x001fe200078e000e */
[----:B------:R-:W-:Y:S01]  /*1d50*/  BSSY B0, `(.L_x_35) ;  /* 0x0000009000007945 */ /* 0x000fe20003800000 */
[----:B------:R-:W-:Y:S01]  /*1d60*/  FMUL R5, R5, R2 ;  /* 0x0000000205057220 */ /* 0x000fe20000400000 */
[----:B------:R-:W-:Y:S01]  /*1d70*/  @P2 IMAD.MOV.U32 R13, RZ, RZ, R15 ;  /* 0x000000ffff0d2224 */ /* 0x000fe200078e000f */
[----:B------:R-:W-:Y:S02]  /*1d80*/  ISETP.GT.AND P3, PT, R4, RZ, P1 ;  /* 0x000000ff0400720c */ /* 0x000fe40000f64270 */
[----:B------:R-:W-:-:S05]  /*1d90*/  FFMA R5, R28, R0, R5 ;  /* 0x000000001c057223 */ /* 0x000fca0000000005 */
[----:B------:R-:W-:-:S05]  /*1da0*/  F2FP.BF16.F32.PACK_AB R5, RZ, R5 ;  /* 0x00000005ff05723e */ /* 0x000fca00000010ff */
[----:B------:R0:W-:Y:S01]  /*1db0*/  @P2 STG.E.U16 desc[UR12][R12.64+0x10], R5 ;  /* 0x000010050c002986 */ /* 0x0001e2000c10150c */
[----:B------:R-:W-:Y:S05]  /*1dc0*/  @!P3 BRA `(.L_x_36) ;  /* 0x000000000004b947 */ /* 0x000fea0003800000 */
[----:B------:R4:W5:Y:S02]  /*1dd0*/  LDG.E.LTC128B.U16 R18, desc[UR12][R6.64+0x12] ;  /* 0x0000120c06127981 */ /* 0x000964000c1e1520 */
.L_x_36:
[----:B------:R-:W-:Y:S05]  /*1de0*/  BSYNC B0 ;  /* 0x0000000000007941 */ /* 0x000fea0003800000 */
.L_x_35:
[----:B0----5:R-:W-:Y:S01]  /*1df0*/  IMAD.U32 R5, R18, 0x10000, RZ ;  /* 0x0001000012057824 */ /* 0x021fe200078e00ff */
[----:B------:R-:W-:Y:S01]  /*1e00*/  ISETP.GT.AND P0, PT, R4, 0x8, P0 ;  /* 0x000000080400780c */ /* 0x000fe20000704270 */
[----:B------:R-:W-:Y:S01]  /*1e10*/  @P3 IMAD.MOV.U32 R13, RZ, RZ, R15 ;  /* 0x000000ffff0d3224 */ /* 0x000fe200078e000f */
[----:B------:R-:W-:Y:S01]  /*1e20*/  BSSY B0, `(.L_x_37) ;  /* 0x0000009000007945 */ /* 0x000fe20003800000 */
[----:B------:R-:W-:-:S04]  /*1e30*/  FMUL R12, R5, R2 ;  /* 0x00000002050c7220 */ /* 0x000fc80000400000 */
[----:B------:R-:W-:-:S05]  /*1e40*/  FFMA R12, R29, R0, R12 ;  /* 0x000000001d0c7223 */ /* 0x000fca000000000c */
[----:B------:R-:W-:-:S04]  /*1e50*/  F2FP.BF16.F32.PACK_AB R12, RZ, R12 ;  /* 0x0000000cff0c723e */ /* 0x000fc800000010ff */
[----:B------:R-:W-:Y:S01]  /*1e60*/  PRMT R5, R12, 0x7610, R5 ;  /* 0x000076100c057816 */ /* 0x000fe20000000005 */
[----:B------:R-:W-:-:S05]  /*1e70*/  @P3 IMAD.MOV.U32 R12, RZ, RZ, R14 ;  /* 0x000000ffff0c3224 */ /* 0x000fca00078e000e */
[----:B------:R0:W-:Y:S01]  /*1e80*/  @P3 STG.E.U16 desc[UR12][R12.64+0x12], R5 ;  /* 0x000012050c003986 */ /* 0x0001e2000c10150c */
[----:B------:R-:W-:Y:S05]  /*1e90*/  @!P0 BRA `(.L_x_38) ;  /* 0x0000000000048947 */ /* 0x000fea0003800000 */
[----:B------:R0:W5:Y:S02]  /*1ea0*/  LDG.E.LTC128B.U16 R18, desc[UR12][R8.64+0x10] ;  /* 0x0000100c08127981 */ /* 0x000164000c1e1520 */
.L_x_38:
[----:B------:R-:W-:Y:S05]  /*1eb0*/  BSYNC B0 ;  /* 0x0000000000007941 */ /* 0x000fea0003800000 */
.L_x_37:
[----:B0----5:R-:W-:Y:S01]  /*1ec0*/  IMAD.U32 R5, R18, 0x10000, RZ ;  /* 0x0001000012057824 */ /* 0x021fe200078e00ff */
[----:B------:R-:W-:Y:S01]  /*1ed0*/  ISETP.GT.AND P1, PT, R4, 0x8, P1 ;  /* 0x000000080400780c */ /* 0x000fe20000f24270 */
[----:B------:R-:W-:Y:S02]  /*1ee0*/  BSSY B0, `(.L_x_39) ;  /* 0x0000007000007945 */ /* 0x000fe40003800000 */
[----:B------:R-:W-:-:S04]  /*1ef0*/  FMUL R5, R5, R2 ;  /* 0x0000000205057220 */ /* 0x000fc80000400000 */
[----:B------:R-:W-:-:S05]  /*1f00*/  FFMA R5, R30, R0, R5 ;  /* 0x000000001e057223 */ /* 0x000fca0000000005 */
[----:B------:R-:W-:-:S05]  /*1f10*/  F2FP.BF16.F32.PACK_AB R5, RZ, R5 ;  /* 0x00000005ff05723e */ /* 0x000fca00000010ff */
[----:B------:R0:W-:Y:S01]  /*1f20*/  @P0 STG.E.U16 desc[UR12][R10.64+0x10], R5 ;  /* 0x000010050a000986 */ /* 0x0001e2000c10150c */
[----:B------:R-:W-:Y:S05]  /*1f30*/  @!P1 BRA `(.L_x_40) ;  /* 0x0000000000049947 */ /* 0x000fea0003800000 */
[----:B------:R0:W5:Y:S02]  /*1f40*/  LDG.E.LTC128B.U16 R18, desc[UR12][R8.64+0x12] ;  /* 0x0000120c08127981 */ /* 0x000164000c1e1520 */
.L_x_40:
[----:B------:R-:W-:Y:S05]  /*1f50*/  BSYNC B0 ;  /* 0x0000000000007941 */ /* 0x000fea0003800000 */
.L_x_39:
        /* <DEDUP_REMOVED lines=10> */
.L_x_42:
[----:B------:R-:W-:Y:S05]  /*2000*/  BSYNC B0 ;  /* 0x0000000000007941 */ /* 0x000fea0003800000 */
.L_x_41:
        /* <DEDUP_REMOVED lines=12> */
.L_x_44:
[----:B------:R-:W-:Y:S05]  /*20d0*/  BSYNC B0 ;  /* 0x0000000000007941 */ /* 0x000fea0003800000 */
.L_x_43:
        /* <DEDUP_REMOVED lines=12> */
.L_x_46:
[----:B------:R-:W-:Y:S05]  /*21a0*/  BSYNC B0 ;  /* 0x0000000000007941 */ /* 0x000fea0003800000 */
.L_x_45:
        /* <DEDUP_REMOVED lines=9> */
.L_x_48:
[----:B------:R-:W-:Y:S05]  /*2240*/  BSYNC B0 ;  /* 0x0000000000007941 */ /* 0x000fea0003800000 */
.L_x_47:
        /* <DEDUP_REMOVED lines=10> */
.L_x_50:
[----:B------:R-:W-:Y:S05]  /*22f0*/  BSYNC B0 ;  /* 0x0000000000007941 */ /* 0x000fea0003800000 */
.L_x_49:
        /* <DEDUP_REMOVED lines=12> */
.L_x_52:
[----:B------:R-:W-:Y:S05]  /*23c0*/  BSYNC B0 ;  /* 0x0000000000007941 */ /* 0x000fea0003800000 */
.L_x_51:
        /* <DEDUP_REMOVED lines=12> */
.L_x_54:
[----:B------:R-:W-:Y:S05]  /*2490*/  BSYNC B0 ;  /* 0x0000000000007941 */ /* 0x000fea0003800000 */
.L_x_53:
        /* <DEDUP_REMOVED lines=9> */
.L_x_56:
[----:B------:R-:W-:Y:S05]  /*2530*/  BSYNC B0 ;  /* 0x0000000000007941 */ /* 0x000fea0003800000 */
.L_x_55:
        /* <DEDUP_REMOVED lines=10> */
.L_x_58:
[----:B------:R-:W-:Y:S05]  /*25e0*/  BSYNC B0 ;  /* 0x0000000000007941 */ /* 0x000fea0003800000 */
.L_x_57:
        /* <DEDUP_REMOVED lines=12> */
.L_x_60:
[----:B------:R-:W-:Y:S05]  /*26b0*/  BSYNC B0 ;  /* 0x0000000000007941 */ /* 0x000fea0003800000 */
.L_x_59:
        /* <DEDUP_REMOVED lines=12> */
.L_x_62:
[----:B------:R-:W-:Y:S05]  /*2780*/  BSYNC B0 ;  /* 0x0000000000007941 */ /* 0x000fea0003800000 */
.L_x_61:
        /* <DEDUP_REMOVED lines=9> */
.L_x_64:
[----:B------:R-:W-:Y:S05]  /*2820*/  BSYNC B0 ;  /* 0x0000000000007941 */ /* 0x000fea0003800000 */
.L_x_63:
        /* <DEDUP_REMOVED lines=10> */
.L_x_66:
[----:B------:R-:W-:Y:S05]  /*28d0*/  BSYNC B0 ;  /* 0x0000000000007941 */ /* 0x000fea0003800000 */
.L_x_65:
        /* <DEDUP_REMOVED lines=12> */
.L_x_68:
[----:B------:R-:W-:Y:S05]  /*29a0*/  BSYNC B0 ;  /* 0x0000000000007941 */ /* 0x000fea0003800000 */
.L_x_67:
        /* <DEDUP_REMOVED lines=12> */
.L_x_70:
[----:B------:R-:W-:Y:S05]  /*2a70*/  BSYNC B0 ;  /* 0x0000000000007941 */ /* 0x000fea0003800000 */
.L_x_69:
        /* <DEDUP_REMOVED lines=9> */
.L_x_72:
[----:B------:R-:W-:Y:S05]  /*2b10*/  BSYNC B0 ;  /* 0x0000000000007941 */ /* 0x000fea0003800000 */
.L_x_71:
        /* <DEDUP_REMOVED lines=10> */
.L_x_74:
[----:B------:R-:W-:Y:S05]  /*2bc0*/  BSYNC B0 ;  /* 0x0000000000007941 */ /* 0x000fea0003800000 */
.L_x_73:
        /* <DEDUP_REMOVED lines=12> */
.L_x_76:
[----:B------:R-:W-:Y:S05]  /*2c90*/  BSYNC B0 ;  /* 0x0000000000007941 */ /* 0x000fea0003800000 */
.L_x_75:
        /* <DEDUP_REMOVED lines=12> */
.L_x_78:
[----:B------:R-:W-:Y:S05]  /*2d60*/  BSYNC B0 ;  /* 0x0000000000007941 */ /* 0x000fea0003800000 */
.L_x_77:
        /* <DEDUP_REMOVED lines=9> */
.L_x_80:
[----:B------:R-:W-:Y:S05]  /*2e00*/  BSYNC B0 ;  /* 0x0000000000007941 */ /* 0x000fea0003800000 */
.L_x_79:
        /* <DEDUP_REMOVED lines=10> */
.L_x_82:
[----:B------:R-:W-:Y:S05]  /*2eb0*/  BSYNC B0 ;  /* 0x0000000000007941 */ /* 0x000fea0003800000 */
.L_x_81:
        /* <DEDUP_REMOVED lines=12> */
.L_x_84:
[----:B------:R-:W-:Y:S05]  /*2f80*/  BSYNC B0 ;  /* 0x0000000000007941 */ /* 0x000fea0003800000 */
.L_x_83:
[----:B-----5:R-:W-:Y:S01]  /*2f90*/  IMAD.U32 R3, R18, 0x10000, RZ ;  /* 0x0001000012037824 */ /* 0x020fe200078e00ff */
[----:B------:R-:W-:Y:S01]  /*2fa0*/  ISETP.GT.AND P0, PT, R4, 0x8, P0 ;  /* 0x000000080400780c */ /* 0x000fe20000704270 */
[----:B------:R-:W-:Y:S02]  /*2fb0*/  BSSY B0, `(.L_x_85) ;  /* 0x0000007000007945 */ /* 0x000fe40003800000 */
[----:B01-34-:R-:W-:-:S04]  /*2fc0*/  FMUL R6, R3, R2 ;  /* 0x0000000203067220 */ /* 0x01bfc80000400000 */
[----:B------:R-:W-:-:S05]  /*2fd0*/  FFMA R6, R53, R0, R6 ;  /* 0x0000000035067223 */ /* 0x000fca0000000006 */
[----:B------:R-:W-:-:S05]  /*2fe0*/  F2FP.BF16.F32.PACK_AB R6, RZ, R6 ;  /* 0x00000006ff06723e */ /* 0x000fca00000010ff */
[----:B------:R0:W-:Y:S01]  /*2ff0*/  @P3 STG.E.U16 desc[UR12][R14.64+0x72], R6 ;  /* 0x000072060e003986 */ /* 0x0001e2000c10150c */
[----:B------:R-:W-:Y:S05]  /*3000*/  @!P0 BRA `(.L_x_86) ;  /* 0x0000000000048947 */ /* 0x000fea0003800000 */
[----:B------:R1:W5:Y:S02]  /*3010*/  LDG.E.LTC128B.U16 R18, desc[UR12][R8.64+0x70] ;  /* 0x0000700c08127981 */ /* 0x000364000c1e1520 */
.L_x_86:
[----:B------:R-:W-:Y:S05]  /*3020*/  BSYNC B0 ;  /* 0x0000000000007941 */ /* 0x000fea0003800000 */
.L_x_85:
[----:B-----5:R-:W-:Y:S01]  /*3030*/  IMAD.U32 R3, R18, 0x10000, RZ ;  /* 0x0001000012037824 */ /* 0x020fe200078e00ff */
[----:B------:R-:W-:Y:S01]  /*3040*/  ISETP.GT.AND P1, PT, R4, 0x8, P1 ;  /* 0x000000080400780c */ /* 0x000fe20000f24270 */
[----:B------:R-:W-:Y:S01]  /*3050*/  @P0 IMAD.MOV.U32 R4, RZ, RZ, R10 ;  /* 0x000000ffff040224 */ /* 0x000fe200078e000a */
[----:B------:R-:W-:Y:S01]  /*3060*/  BSSY B0, `(.L_x_87) ;  /* 0x0000008000007945 */ /* 0x000fe20003800000 */
[----:B------:R-:W-:Y:S01]  /*3070*/  FMUL R3, R3, R2 ;  /* 0x0000000203037220 */ /* 0x000fe20000400000 */
[----:B------:R-:W-:-:S03]  /*3080*/  @P0 IMAD.MOV.U32 R5, RZ, RZ, R11 ;  /* 0x000000ffff050224 */ /* 0x000fc600078e000b */
[----:B------:R-:W-:-:S05]  /*3090*/  FFMA R3, R54, R0, R3 ;  /* 0x0000000036037223 */ /* 0x000fca0000000003 */
[----:B------:R-:W-:-:S05]  /*30a0*/  F2FP.BF16.F32.PACK_AB R3, RZ, R3 ;  /* 0x00000003ff03723e */ /* 0x000fca00000010ff */
[----:B------:R3:W-:Y:S01]  /*30b0*/  @P0 STG.E.U16 desc[UR12][R4.64+0x70], R3 ;  /* 0x0000700304000986 */ /* 0x0007e2000c10150c */
[----:B------:R-:W-:Y:S05]  /*30c0*/  @!P1 BRA `(.L_x_88) ;  /* 0x0000000000049947 */ /* 0x000fea0003800000 */
[----:B------:R4:W5:Y:S02]  /*30d0*/  LDG.E.LTC128B.U16 R18, desc[UR12][R8.64+0x72] ;  /* 0x0000720c08127981 */ /* 0x000964000c1e1520 */
.L_x_88:
[----:B------:R-:W-:Y:S05]  /*30e0*/  BSYNC B0 ;  /* 0x0000000000007941 */ /* 0x000fea0003800000 */
.L_x_87:
[----:B---3-5:R-:W-:-:S04]  /*30f0*/  IMAD.U32 R3, R18, 0x10000, RZ ;  /* 0x0001000012037824 */ /* 0x028fc800078e00ff */
[----:B------:R-:W-:-:S04]  /*3100*/  FMUL R2, R3, R2 ;  /* 0x0000000203027220 */ /* 0x000fc80000400000 */
[----:B------:R-:W-:Y:S01]  /*3110*/  FFMA R2, R55, R0, R2 ;  /* 0x0000000037027223 */ /* 0x000fe20000000002 */
[----:B------:R-:W-:Y:S06]  /*3120*/  @!P1 EXIT ;  /* 0x000000000000994d */ /* 0x000fec0003800000 */
[----:B------:R-:W-:-:S05]  /*3130*/  F2FP.BF16.F32.PACK_AB R2, RZ, R2 ;  /* 0x00000002ff02723e */ /* 0x000fca00000010ff */
[----:B------:R-:W-:Y:S01]  /*3140*/  STG.E.U16 desc[UR12][R10.64+0x72], R2 ;  /* 0x000072020a007986 */ /* 0x000fe2000c10150c */
[----:B------:R-:W-:Y:S05]  /*3150*/  EXIT ;  /* 0x000000000000794d */ /* 0x000fea0003800000 */
.L_x_28:
[----:B------:R-:W-:Y:S01]  /*3160*/  ISETP.GT.AND P3, PT, R3, 0x1, PT ;  /* 0x000000010300780c */ /* 0x000fe20003f64270 */
[----:B------:R-:W-:Y:S01]  /*3170*/  ULDC.64 UR4, c[0x0][0x5c8] ;  /* 0x0001720000047ab9 */ /* 0x000fe20000000a00 */
[-C--:B--2---:R-:W-:Y:S01]  /*3180*/  FMUL R24, R24, R0.reuse ;  /* 0x0000000018187220 */ /* 0x084fe20000400000 */
[-C--:B------:R-:W-:Y:S01]  /*3190*/  FMUL R25, R25, R0.reuse ;  /* 0x0000000019197220 */ /* 0x080fe20000400000 */
[----:B------:R-:W-:Y:S01]  /*31a0*/  ISETP.GT.AND P4, PT, R4, RZ, P3 ;  /* 0x000000ff0400720c */ /* 0x000fe20001f84270 */
[-C--:B------:R-:W-:Y:S01]  /*31b0*/  FMUL R26, R26, R0.reuse ;  /* 0x000000001a1a7220 */ /* 0x080fe20000400000 */
[----:B------:R-:W-:Y:S01]  /*31c0*/  LEA R6, P1, R12, UR4, 0x1 ;  /* 0x000000040c067c11 */ /* 0x000fe2000f8208ff */
[----:B------:R-:W-:Y:S01]  /*31d0*/  FMUL R27, R27, R0 ;  /* 0x000000001b1b7220 */ /* 0x000fe20000400000 */
[----:B------:R-:W-:Y:S01]  /*31e0*/  F2FP.BF16.F32.PACK_AB R24, RZ, R24 ;  /* 0x00000018ff18723e */ /* 0x000fe200000010ff */
[-C--:B------:R-:W-:Y:S01]  /*31f0*/  FMUL R28, R28, R0.reuse ;  /* 0x000000001c1c7220 */ /* 0x080fe20000400000 */
[----:B------:R-:W-:Y:S01]  /*3200*/  LEA.HI.X R7, R12, UR5, R19, 0x1, P1 ;  /* 0x000000050c077c11 */ /* 0x000fe200088f0c13 */
[-C--:B------:R-:W-:Y:S01]  /*3210*/  FMUL R29, R29, R0.reuse ;  /* 0x000000001d1d7220 */ /* 0x080fe20000400000 */
[----:B------:R-:W-:Y:S01]  /*3220*/  F2FP.BF16.F32.PACK_AB R25, RZ, R25 ;  /* 0x00000019ff19723e */ /* 0x000fe200000010ff */
[-C--:B------:R-:W-:Y:S01]  /*3230*/  FMUL R30, R30, R0.reuse ;  /* 0x000000001e1e7220 */ /* 0x080fe20000400000 */
[----:B------:R-:W-:Y:S01]  /*3240*/  SHF.L.U64.HI R5, R17, 0x1, R16 ;  /* 0x0000000111057819 */ /* 0x000fe20000010210 */
[----:B------:R-:W-:Y:S01]  /*3250*/  @P2 STG.E.U16 desc[UR12][R6.64], R24 ;  /* 0x0000001806002986 */ /* 0x000fe2000c10150c */
[----:B------:R-:W-:Y:S01]  /*3260*/  ISETP.GT.AND P2, PT, R4, 0x8, P0 ;  /* 0x000000080400780c */ /* 0x000fe20000744270 */
[----:B------:R-:W-:Y:S01]  /*3270*/  FMUL R31, R31, R0 ;  /* 0x000000001f1f7220 */ /* 0x000fe20000400000 */
[----:B------:R-:W-:Y:S01]  /*3280*/  ISETP.GT.AND P1, PT, R3, 0x8, PT ;  /* 0x000000080300780c */ /* 0x000fe20003f24270 */
[----:B------:R-:W-:Y:S01]  /*3290*/  @P4 STG.E.U16 desc[UR12][R6.64+0x2], R25 ;  /* 0x0000021906004986 */ /* 0x000fe2000c10150c */
[----:B------:R-:W-:Y:S01]  /*32a0*/  LEA R8, P4, R17, R6, 0x1 ;  /* 0x0000000611087211 */ /* 0x000fe200078808ff */
[-C--:B------:R-:W-:Y:S01]  /*32b0*/  FMUL R32, R32, R0.reuse ;  /* 0x0000000020207220 */ /* 0x080fe20000400000 */
[C---:B------:R-:W-:Y:S01]  /*32c0*/  ISETP.GT.AND P3, PT, R4.reuse, 0x8, P3 ;  /* 0x000000080400780c */ /* 0x040fe20001f64270 */
[-C--:B------:R-:W-:Y:S01]  /*32d0*/  FMUL R33, R33, R0.reuse ;  /* 0x0000000021217220 */ /* 0x080fe20000400000 */
[----:B------:R-:W-:Y:S01]  /*32e0*/  ISETP.GT.AND P0, PT, R3, 0x9, PT ;  /* 0x000000090300780c */ /* 0x000fe20003f04270 */
[----:B------:R-:W-:Y:S01]  /*32f0*/  IMAD.X R9, R5, 0x1, R7, P4 ;  /* 0x0000000105097824 */ /* 0x000fe200020e0607 */
[----:B------:R-:W-:Y:S01]  /*3300*/  ISETP.GT.AND P5, PT, R4, RZ, P1 ;  /* 0x000000ff0400720c */ /* 0x000fe20000fa4270 */
[-C--:B------:R-:W-:Y:S01]  /*3310*/  FMUL R34, R34, R0.reuse ;  /* 0x0000000022227220 */ /* 0x080fe20000400000 */
[----:B------:R-:W-:Y:S01]  /*3320*/  ISETP.GT.AND P4, PT, R4, RZ, P0 ;  /* 0x000000ff0400720c */ /* 0x000fe20000784270 */
[----:B------:R-:W-:Y:S01]  /*3330*/  FMUL R35, R35, R0 ;  /* 0x0000000023237220 */ /* 0x000fe20000400000 */
[----:B------:R-:W-:Y:S01]  /*3340*/  F2FP.BF16.F32.PACK_AB R26, RZ, R26 ;  /* 0x0000001aff1a723e */ /* 0x000fe200000010ff */
[-C--:B------:R-:W-:Y:S01]  /*3350*/  FMUL R36, R36, R0.reuse ;  /* 0x0000000024247220 */ /* 0x080fe20000400000 */
[----:B------:R-:W-:Y:S01]  /*3360*/  F2FP.BF16.F32.PACK_AB R27, RZ, R27 ;  /* 0x0000001bff1b723e */ /* 0x000fe200000010ff */
[----:B------:R-:W-:Y:S01]  /*3370*/  FMUL R37, R37, R0 ;  /* 0x0000000025257220 */ /* 0x000fe20000400000 */
[----:B------:R-:W-:Y:S01]  /*3380*/  F2FP.BF16.F32.PACK_AB R28, RZ, R28 ;  /* 0x0000001cff1c723e */ /* 0x000fe200000010ff */
[----:B------:R-:W-:Y:S01]  /*3390*/  @P2 STG.E.U16 desc[UR12][R8.64], R26 ;  /* 0x0000001a08002986 */ /* 0x000fe2000c10150c */
[----:B------:R-:W-:Y:S01]  /*33a0*/  F2FP.BF16.F32.PACK_AB R29, RZ, R29 ;  /* 0x0000001dff1d723e */ /* 0x000fe200000010ff */
[-C--:B------:R-:W-:Y:S01]  /*33b0*/  FMUL R38, R38, R0.reuse ;  /* 0x0000000026267220 */ /* 0x080fe20000400000 */
[C---:B------:R-:W-:Y:S01]  /*33c0*/  ISETP.GT.AND P1, PT, R4.reuse, 0x8, P1 ;  /* 0x000000080400780c */ /* 0x040fe20000f24270 */
[----:B------:R-:W-:Y:S01]  /*33d0*/  @P3 STG.E.U16 desc[UR12][R8.64+0x2], R27 ;  /* 0x0000021b08003986 */ /* 0x000fe2000c10150c */
[----:B------:R-:W-:Y:S01]  /*33e0*/  ISETP.GT.AND P3, PT, R3, 0x10, PT ;  /* 0x000000100300780c */ /* 0x000fe20003f64270 */
[-C--:B------:R-:W-:Y:S01]  /*33f0*/  FMUL R39, R39, R0.reuse ;  /* 0x0000000027277220 */ /* 0x080fe20000400000 */
[----:B------:R-:W-:Y:S01]  /*3400*/  ISETP.GT.AND P2, PT, R4, 0x8, P0 ;  /* 0x000000080400780c */ /* 0x000fe20000744270 */
[----:B------:R-:W-:Y:S01]  /*3410*/  @P5 STG.E.U16 desc[UR12][R6.64+0x10], R28 ;  /* 0x0000101c06005986 */ /* 0x000fe2000c10150c */
[----:B------:R-:W-:Y:S01]  /*3420*/  ISETP.GT.AND P0, PT, R3, 0x11, PT ;  /* 0x000000110300780c */ /* 0x000fe20003f04270 */
[----:B------:R-:W-:Y:S01]  /*3430*/  FMUL R40, R40, R0 ;  /* 0x0000000028287220 */ /* 0x000fe20000400000 */
[----:B------:R-:W-:Y:S01]  /*3440*/  F2FP.BF16.F32.PACK_AB R30, RZ, R30 ;  /* 0x0000001eff1e723e */ /* 0x000fe200000010ff */
[----:B------:R-:W-:Y:S01]  /*3450*/  @P4 STG.E.U16 desc[UR12][R6.64+0x12], R29 ;  /* 0x0000121d06004986 */ /* 0x000fe2000c10150c */
[C---:B------:R-:W-:Y:S01]  /*3460*/  ISETP.GT.AND P4, PT, R4.reuse, RZ, P3 ;  /* 0x000000ff0400720c */ /* 0x040fe20001f84270 */
[-C--:B------:R-:W-:Y:S01]  /*3470*/  FMUL R41, R41, R0.reuse ;  /* 0x0000000029297220 */ /* 0x080fe20000400000 */
[----:B------:R-:W-:Y:S01]  /*3480*/  ISETP.GT.AND P5, PT, R4, RZ, P0 ;  /* 0x000000ff0400720c */ /* 0x000fe200007a4270 */
[----:B------:R-:W-:Y:S01]  /*3490*/  @P1 STG.E.U16 desc[UR12][R8.64+0x10], R30 ;  /* 0x0000101e08001986 */ /* 0x000fe2000c10150c */
[----:B------:R-:W-:Y:S01]  /*34a0*/  F2FP.BF16.F32.PACK_AB R31, RZ, R31 ;  /* 0x0000001fff1f723e */ /* 0x000fe200000010ff */
[----:B------:R-:W-:Y:S01]  /*34b0*/  FMUL R42, R42, R0 ;  /* 0x000000002a2a7220 */ /* 0x000fe20000400000 */
[----:B------:R-:W-:Y:S01]  /*34c0*/  F2FP.BF16.F32.PACK_AB R32, RZ, R32 ;  /* 0x00000020ff20723e */ /* 0x000fe200000010ff */
[-C--:B------:R-:W-:Y:S01]  /*34d0*/  FMUL R43, R43, R0.reuse ;  /* 0x000000002b2b7220 */ /* 0x080fe20000400000 */
[----:B------:R-:W-:Y:S01]  /*34e0*/  F2FP.BF16.F32.PACK_AB R33, RZ, R33 ;  /* 0x00000021ff21723e */ /* 0x000fe200000010ff */
[----:B------:R-:W-:Y:S01]  /*34f0*/  @P2 STG.E.U16 desc[UR12][R8.64+0x12], R31 ;  /* 0x0000121f08002986 */ /* 0x000fe2000c10150c */
[----:B------:R-:W-:Y:S01]  /*3500*/  ISETP.GT.AND P3, PT, R4, 0x8, P3 ;  /* 0x000000080400780c */ /* 0x000fe20001f64270 */
[-C--:B------:R-:W-:Y:S01]  /*3510*/  FMUL R44, R44, R0.reuse ;  /* 0x000000002c2c7220 */ /* 0x080fe20000400000 */
[----:B------:R-:W-:Y:S01]  /*3520*/  ISETP.GT.AND P1, PT, R3, 0x18, PT ;  /* 0x000000180300780c */ /* 0x000fe20003f24270 */
[----:B------:R-:W-:Y:S01]  /*3530*/  @P4 STG.E.U16 desc[UR12][R6.64+0x20], R32 ;  /* 0x0000202006004986 */ /* 0x000fe2000c10150c */
[C---:B------:R-:W-:Y:S01]  /*3540*/  ISETP.GT.AND P0, PT, R4.reuse, 0x8, P0 ;  /* 0x000000080400780c */ /* 0x040fe20000704270 */
[-C--:B------:R-:W-:Y:S01]  /*3550*/  FMUL R45, R45, R0.reuse ;  /* 0x000000002d2d7220 */ /* 0x080fe20000400000 */
[----:B------:R-:W-:Y:S01]  /*3560*/  ISETP.GT.AND P2, PT, R3, 0x19, PT ;  /* 0x000000190300780c */ /* 0x000fe20003f44270 */
[----:B------:R-:W-:Y:S01]  /*3570*/  @P5 STG.E.U16 desc[UR12][R6.64+0x22], R33 ;  /* 0x0000222106005986 */ /* 0x000fe2000c10150c */
        /* <DEDUP_REMOVED lines=12> */
[----:B------:R-:W-:Y:S01]  /*3640*/  ISETP.GT.AND P3, PT, R3, 0x20, PT ;  /* 0x000000200300780c */ /* 0x000fe20003f64270 */
[----:B------:R-:W-:Y:S01]  /*3650*/  @P0 STG.E.U16 desc[UR12][R8.64+0x22], R35 ;  /* 0x0000222308000986 */ /* 0x000fe2000c10150c */
[C---:B------:R-:W-:Y:S01]  /*3660*/  ISETP.GT.AND P1, PT, R4.reuse, 0x8, P1 ;  /* 0x000000080400780c */ /* 0x040fe20000f24270 */
[-C--:B------:R-:W-:Y:S01]  /*3670*/  FMUL R51, R51, R0.reuse ;  /* 0x0000000033337220 */ /* 0x080fe20000400000 */
[----:B------:R-:W-:Y:S01]  /*3680*/  ISETP.GT.AND P0, PT, R3, 0x21, PT ;  /* 0x000000210300780c */ /* 0x000fe20003f04270 */
[----:B------:R-:W-:Y:S01]  /*3690*/  @P4 STG.E.U16 desc[UR12][R6.64+0x30], R36 ;  /* 0x0000302406004986 */ /* 0x000fe2000c10150c */
[----:B------:R-:W-:Y:S01]  /*36a0*/  ISETP.GT.AND P2, PT, R4, 0x8, P2 ;  /* 0x000000080400780c */ /* 0x000fe20001744270 */
[-C--:B------:R-:W-:Y:S01]  /*36b0*/  FMUL R52, R52, R0.reuse ;  /* 0x0000000034347220 */ /* 0x080fe20000400000 */
[C---:B------:R-:W-:Y:S01]  /*36c0*/  ISETP.GT.AND P4, PT, R4.reuse, RZ, P3 ;  /* 0x000000ff0400720c */ /* 0x040fe20001f84270 */
[----:B------:R-:W-:Y:S01]  /*36d0*/  @P5 STG.E.U16 desc[UR12][R6.64+0x32], R37 ;  /* 0x0000322506005986 */ /* 0x000fe2000c10150c */
        /* <DEDUP_REMOVED lines=8> */
[----:B------:R-:W-:-:S02]  /*3760*/  F2FP.BF16.F32.PACK_AB R41, RZ, R41 ;  /* 0x00000029ff29723e */ /* 0x000fc400000010ff */
[C---:B------:R-:W-:Y:S01]  /*3770*/  ISETP.GT.AND P3, PT, R4.reuse, 0x8, P3 ;  /* 0x000000080400780c */ /* 0x040fe20001f64270 */
[----:B------:R-:W-:Y:S01]  /*3780*/  @P2 STG.E.U16 desc[UR12][R8.64+0x32], R39 ;  /* 0x0000322708002986 */ /* 0x000fe2000c10150c */
[----:B------:R-:W-:Y:S02]  /*3790*/  ISETP.GT.AND P0, PT, R4, 0x8, P0 ;  /* 0x000000080400780c */ /* 0x000fe40000704270 */
[----:B------:R-:W-:Y:S01]  /*37a0*/  F2FP.BF16.F32.PACK_AB R42, RZ, R42 ;  /* 0x0000002aff2a723e */ /* 0x000fe200000010ff */
[----:B------:R-:W-:Y:S01]  /*37b0*/  @P4 STG.E.U16 desc[UR12][R6.64+0x40], R40 ;  /* 0x0000402806004986 */ /* 0x000fe2000c10150c */
[C---:B------:R-:W-:Y:S02]  /*37c0*/  ISETP.GT.AND P4, PT, R3.reuse, 0x28, PT ;  /* 0x000000280300780c */ /* 0x040fe40003f84270 */
[----:B------:R-:W-:Y:S01]  /*37d0*/  F2FP.BF16.F32.PACK_AB R43, RZ, R43 ;  /* 0x0000002bff2b723e */ /* 0x000fe200000010ff */
[----:B------:R-:W-:Y:S01]  /*37e0*/  @P5 STG.E.U16 desc[UR12][R6.64+0x42], R41 ;  /* 0x0000422906005986 */ /* 0x000fe2000c10150c */
[----:B------:R-:W-:-:S02]  /*37f0*/  ISETP.GT.AND P5, PT, R3, 0x29, PT ;  /* 0x000000290300780c */ /* 0x000fc40003fa4270 */
[C---:B------:R-:W-:Y:S01]  /*3800*/  ISETP.GT.AND P1, PT, R4.reuse, RZ, P4 ;  /* 0x000000ff0400720c */ /* 0x040fe20002724270 */
[----:B------:R-:W-:Y:S01]  /*3810*/  @P3 STG.E.U16 desc[UR12][R8.64+0x40], R42 ;  /* 0x0000402a08003986 */ /* 0x000fe2000c10150c */
[----:B------:R-:W-:Y:S02]  /*3820*/  ISETP.GT.AND P6, PT, R4, RZ, P5 ;  /* 0x000000ff0400720c */ /* 0x000fe40002fc4270 */
[----:B------:R-:W-:Y:S01]  /*3830*/  F2FP.BF16.F32.PACK_AB R44, RZ, R44 ;  /* 0x0000002cff2c723e */ /* 0x000fe200000010ff */
[----:B------:R-:W-:Y:S01]  /*3840*/  @P0 STG.E.U16 desc[UR12][R8.64+0x42], R43 ;  /* 0x0000422b08000986 */ /* 0x000fe2000c10150c */
[C---:B------:R-:W-:Y:S02]  /*3850*/  ISETP.GT.AND P3, PT, R3.reuse, 0x30, PT ;  /* 0x000000300300780c */ /* 0x040fe40003f64270 */
[C---:B------:R-:W-:Y:S02]  /*3860*/  ISETP.GT.AND P2, PT, R3.reuse, 0x31, PT ;  /* 0x000000310300780c */ /* 0x040fe40003f44270 */
[----:B------:R-:W-:-:S02]  /*3870*/  ISETP.GT.AND P0, PT, R3, 0x39, PT ;  /* 0x000000390300780c */ /* 0x000fc40003f04270 */
[C---:B------:R-:W-:Y:S01]  /*3880*/  ISETP.GT.AND P4, PT, R4.reuse, 0x8, P4 ;  /* 0x000000080400780c */ /* 0x040fe20002784270 */
[----:B------:R-:W-:Y:S01]  /*3890*/  @P1 STG.E.U16 desc[UR12][R6.64+0x50], R44 ;  /* 0x0000502c06001986 */ /* 0x000fe2000c10150c */
[----:B------:R-:W-:Y:S01]  /*38a0*/  ISETP.GT.AND P1, PT, R3, 0x38, PT ;  /* 0x000000380300780c */ /* 0x000fe20003f24270 */
[----:B------:R-:W-:Y:S01]  /*38b0*/  @P6 IMAD.MOV.U32 R2, RZ, RZ, R6 ;  /* 0x000000ffff026224 */ /* 0x000fe200078e0006 */
[----:B------:R-:W-:Y:S01]  /*38c0*/  F2FP.BF16.F32.PACK_AB R45, RZ, R45 ;  /* 0x0000002dff2d723e */ /* 0x000fe200000010ff */
[----:B------:R-:W-:Y:S01]  /*38d0*/  @P6 IMAD.MOV.U32 R3, RZ, RZ, R7 ;  /* 0x000000ffff036224 */ /* 0x000fe200078e0007 */
[----:B------:R-:W-:Y:S02]  /*38e0*/  F2FP.BF16.F32.PACK_AB R46, RZ, R46 ;  /* 0x0000002eff2e723e */ /* 0x000fe400000010ff */
[----:B------:R-:W-:Y:S02]  /*38f0*/  F2FP.BF16.F32.PACK_AB R47, RZ, R47 ;  /* 0x0000002fff2f723e */ /* 0x000fe400000010ff */
[----:B------:R0:W-:Y:S01]  /*3900*/  @P6 STG.E.U16 desc[UR12][R2.64+0x52], R45 ;  /* 0x0000522d02006986 */ /* 0x0001e2000c10150c */
[----:B------:R-:W-:-:S02]  /*3910*/  ISETP.GT.AND P6, PT, R4, 0x8, P5 ;  /* 0x000000080400780c */ /* 0x000fc40002fc4270 */
[C---:B------:R-:W-:Y:S02]  /*3920*/  ISETP.GT.AND P5, PT, R4.reuse, RZ, P3 ;  /* 0x000000ff0400720c */ /* 0x040fe40001fa4270 */
[----:B------:R-:W-:Y:S02]  /*3930*/  ISETP.GT.AND P3, PT, R4, 0x8, P3 ;  /* 0x000000080400780c */ /* 0x000fe40001f64270 */
[----:B------:R-:W-:Y:S02]  /*3940*/  F2FP.BF16.F32.PACK_AB R48, RZ, R48 ;  /* 0x00000030ff30723e */ /* 0x000fe400000010ff */
[----:B------:R-:W-:Y:S02]  /*3950*/  F2FP.BF16.F32.PACK_AB R49, RZ, R49 ;  /* 0x00000031ff31723e */ /* 0x000fe400000010ff */
[----:B------:R-:W-:Y:S01]  /*3960*/  F2FP.BF16.F32.PACK_AB R50, RZ, R50 ;  /* 0x00000032ff32723e */ /* 0x000fe200000010ff */
[----:B0-----:R-:W-:Y:S01]  /*3970*/  @P4 IMAD.MOV.U32 R2, RZ, RZ, R8 ;  /* 0x000000ffff024224 */ /* 0x001fe200078e0008 */
[----:B------:R-:W-:Y:S01]  /*3980*/  F2FP.BF16.F32.PACK_AB R51, RZ, R51 ;  /* 0x00000033ff33723e */ /* 0x000fe200000010ff */
[----:B------:R-:W-:Y:S01]  /*3990*/  @P4 IMAD.MOV.U32 R3, RZ, RZ, R9 ;  /* 0x000000ffff034224 */ /* 0x000fe200078e0009 */
[----:B------:R-:W-:-:S02]  /*39a0*/  F2FP.BF16.F32.PACK_AB R52, RZ, R52 ;  /* 0x00000034ff34723e */ /* 0x000fc400000010ff */
[----:B------:R-:W-:Y:S02]  /*39b0*/  F2FP.BF16.F32.PACK_AB R53, RZ, R53 ;  /* 0x00000035ff35723e */ /* 0x000fe400000010ff */
[----:B------:R0:W-:Y:S01]  /*39c0*/  @P4 STG.E.U16 desc[UR12][R2.64+0x50], R46 ;  /* 0x0000502e02004986 */ /* 0x0001e2000c10150c */
[C---:B------:R-:W-:Y:S02]  /*39d0*/  ISETP.GT.AND P4, PT, R4.reuse, RZ, P2 ;  /* 0x000000ff0400720c */ /* 0x040fe40001784270 */
[----:B------:R-:W-:Y:S02]  /*39e0*/  ISETP.GT.AND P2, PT, R4, 0x8, P2 ;  /* 0x000000080400780c */ /* 0x000fe40001744270 */
[----:B------:R-:W-:Y:S01]  /*39f0*/  F2FP.BF16.F32.PACK_AB R54, RZ, R54 ;  /* 0x00000036ff36723e */ /* 0x000fe200000010ff */
[----:B0-----:R-:W-:Y:S02]  /*3a00*/  @P6 IMAD.MOV.U32 R2, RZ, RZ, R8 ;  /* 0x000000ffff026224 */ /* 0x001fe400078e0008 */
[----:B------:R-:W-:-:S05]  /*3a10*/  @P6 IMAD.MOV.U32 R3, RZ, RZ, R9 ;  /* 0x000000ffff036224 */ /* 0x000fca00078e0009 */
[----:B------:R0:W-:Y:S01]  /*3a20*/  @P6 STG.E.U16 desc[UR12][R2.64+0x52], R47 ;  /* 0x0000522f02006986 */ /* 0x0001e2000c10150c */
[C---:B------:R-:W-:Y:S02]  /*3a30*/  ISETP.GT.AND P6, PT, R4.reuse, RZ, P0 ;  /* 0x000000ff0400720c */ /* 0x040fe400007c4270 */
[----:B------:R-:W-:Y:S01]  /*3a40*/  ISETP.GT.AND P0, PT, R4, 0x8, P0 ;  /* 0x000000080400780c */ /* 0x000fe20000704270 */
[----:B0-----:R-:W-:Y:S02]  /*3a50*/  @P5 IMAD.MOV.U32 R2, RZ, RZ, R6 ;  /* 0x000000ffff025224 */ /* 0x001fe400078e0006 */
[----:B------:R-:W-:-:S05]  /*3a60*/  @P5 IMAD.MOV.U32 R3, RZ, RZ, R7 ;  /* 0x000000ffff035224 */ /* 0x000fca00078e0007 */
[----:B------:R0:W-:Y:S01]  /*3a70*/  @P5 STG.E.U16 desc[UR12][R2.64+0x60], R48 ;  /* 0x0000603002005986 */ /* 0x0001e2000c10150c */
[C---:B------:R-:W-:Y:S02]  /*3a80*/  ISETP.GT.AND P5, PT, R4.reuse, RZ, P1 ;  /* 0x000000ff0400720c */ /* 0x040fe40000fa4270 */
[----:B------:R-:W-:Y:S01]  /*3a90*/  ISETP.GT.AND P1, PT, R4, 0x8, P1 ;  /* 0x000000080400780c */ /* 0x000fe20000f24270 */
[----:B0-----:R-:W-:Y:S02]  /*3aa0*/  @P4 IMAD.MOV.U32 R2, RZ, RZ, R6 ;  /* 0x000000ffff024224 */ /* 0x001fe400078e0006 */
[----:B------:R-:W-:-:S05]  /*3ab0*/  @P4 IMAD.MOV.U32 R3, RZ, RZ, R7 ;  /* 0x000000ffff034224 */ /* 0x000fca00078e0007 */
[----:B------:R0:W-:Y:S02]  /*3ac0*/  @P4 STG.E.U16 desc[UR12][R2.64+0x62], R49 ;  /* 0x0000623102004986 */ /* 0x0001e4000c10150c */
        /* <DEDUP_REMOVED lines=8> */
[----:B------:R0:W-:Y:S04]  /*3b50*/  @P5 STG.E.U16 desc[UR12][R2.64+0x70], R52 ;  /* 0x0000703402005986 */ /* 0x0001e8000c10150c */
[----:B------:R1:W-:Y:S01]  /*3b60*/  @P6 STG.E.U16 desc[UR12][R6.64+0x72], R53 ;  /* 0x0000723506006986 */ /* 0x0003e2000c10150c */
[----:B0-----:R-:W-:Y:S02]  /*3b70*/  @P1 IMAD.MOV.U32 R2, RZ, RZ, R8 ;  /* 0x000000ffff021224 */ /* 0x001fe400078e0008 */
[----:B------:R-:W-:-:S05]  /*3b80*/  @P1 IMAD.MOV.U32 R3, RZ, RZ, R9 ;  /* 0x000000ffff031224 */ /* 0x000fca00078e0009 */
[----:B------:R1:W-:Y:S01]  /*3b90*/  @P1 STG.E.U16 desc[UR12][R2.64+0x70], R54 ;  /* 0x0000703602001986 */ /* 0x0003e2000c10150c */
[----:B------:R-:W-:Y:S05]  /*3ba0*/  @!P0 EXIT ;  /* 0x000000000000894d */ /* 0x000fea0003800000 */
[----:B------:R-:W-:-:S05]  /*3bb0*/  F2FP.BF16.F32.PACK_AB R0, RZ, R0 ;  /* 0x00000000ff00723e */ /* 0x000fca00000010ff */
[----:B------:R-:W-:Y:S01]  /*3bc0*/  STG.E.U16 desc[UR12][R8.64+0x72], R0 ;  /* 0x0000720008007986 */ /* 0x000fe2000c10150c */
[----:B------:R-:W-:Y:S05]  /*3bd0*/  EXIT ;  /* 0x000000000000794d */ /* 0x000fea0003800000 */
.L_x_14:
[----:B------:R-:W-:-:S13]  /*3be0*/  ISETP.NE.AND P0, PT, R17, RZ, PT ;  /* 0x000000ff1100720c */ /* 0x000fda0003f05270 */
[----:B------:R-:W-:Y:S05]  /*3bf0*/  @P0 EXIT ;  /* 0x000000000000094d */ /* 0x000fea0003800000 */
[----:B------:R-:W-:-:S13]  /*3c00*/  ELECT P0, URZ, PT ;  /* 0x00000000003f782f */ /* 0x000fda0003800000 */
[----:B------:R-:W-:Y:S05]  /*3c10*/  @!P0 BRA `(.L_x_89) ;  /* 0x0000000400c48947 */ /* 0x000fea0003800000 */
[----:B------:R-:W-:-:S13]  /*3c20*/  ISETP.GE.AND P0, PT, R13, 0x1, PT ;  /* 0x000000010d00780c */ /* 0x000fda0003f06270 */
[----:B------:R-:W-:Y:S05]  /*3c30*/  @!P0 BRA `(.L_x_89) ;  /* 0x0000000400bc8947 */ /* 0x000fea0003800000 */
[----:B---3-5:R-:W2:Y:S01]  /*3c40*/  S2R R2, SR_CgaCtaId ;  /* 0x0000000000027919 */ /* 0x028ea20000008800 */
[----:B------:R-:W-:Y:S01]  /*3c50*/  IMAD.SHL.U32 R23, R9, 0x40, RZ ;  /* 0x0000004009177824 */ /* 0x000fe200078e00ff */
[----:B------:R-:W-:Y:S01]  /*3c60*/  ULDC UR4, c[0x0][0x384] ;  /* 0x0000e10000047ab9 */ /* 0x000fe20000000800 */
[----:B------:R-:W-:Y:S01]  /*3c70*/  LOP3.LUT P0, RZ, R8, 0x1f, RZ, 0xc0, !PT ;  /* 0x0000001f08ff7812 */ /* 0x000fe2000780c0ff */
[----:B------:R-:W-:Y:S01]  /*3c80*/  IMAD R4, R4, R5, RZ ;  /* 0x0000000504047224 */ /* 0x000fe200078e02ff */
[----:B------:R-:W-:Y:S01]  /*3c90*/  ULDC UR5, c[0x0][0x388] ;  /* 0x0000e20000057ab9 */ /* 0x000fe20000000800 */
[C---:B------:R-:W-:Y:S01]  /*3ca0*/  ISETP.NE.AND P1, PT, R12.reuse, RZ, PT ;  /* 0x000000ff0c00720c */ /* 0x040fe20003f25270 */
[----:B------:R-:W-:Y:S01]  /*3cb0*/  IMAD.MOV.U32 R3, RZ, RZ, 0x1 ;  /* 0x00000001ff037424 */ /* 0x000fe200078e00ff */
[----:B------:R-:W-:Y:S01]  /*3cc0*/  ISETP.NE.OR P0, PT, R12, RZ, !P0 ;  /* 0x000000ff0c00720c */ /* 0x000fe20004705670 */
[----:B------:R-:W-:Y:S01]  /*3cd0*/  IMAD.MOV.U32 R5, RZ, RZ, RZ ;  /* 0x000000ffff057224 */ /* 0x000fe200078e00ff */
[----:B------:R-:W-:-:S02]  /*3ce0*/  LOP3.LUT R20, R6, 0x2, RZ, 0xfc, !PT ;  /* 0x0000000206147812 */ /* 0x000fc400078efcff */
[----:B------:R-:W-:Y:S01]  /*3cf0*/  CS2R R8, SRZ ;  /* 0x0000000000087805 */ /* 0x000fe2000001ff00 */
[----:B------:R-:W-:Y:S02]  /*3d00*/  IMAD.MOV.U32 R7, RZ, RZ, RZ ;  /* 0x000000ffff077224 */ /* 0x000fe400078e00ff */
[----:B------:R-:W-:Y:S02]  /*3d10*/  IMAD R4, R15, R4, 0x1 ;  /* 0x000000010f047424 */ /* 0x000fe400078e0204 */
[----:B--2---:R-:W-:-:S05]  /*3d20*/  IMAD.SHL.U32 R0, R2, 0x20, RZ ;  /* 0x0000002002007824 */ /* 0x004fca00078e00ff */
[----:B------:R-:W-:-:S05]  /*3d30*/  LOP3.LUT R0, R0, 0x20, RZ, 0xc0, !PT ;  /* 0x0000002000007812 */ /* 0x000fca00078ec0ff */
[----:B------:R-:W-:Y:S02]  /*3d40*/  IMAD R11, R11, 0x40, R0 ;  /* 0x000000400b0b7824 */ /* 0x000fe400078e0200 */
[----:B------:R-:W-:Y:S02]  /*3d50*/  IMAD.SHL.U32 R0, R2, 0x400, RZ ;  /* 0x0000040002007824 */ /* 0x000fe400078e00ff */
[----:B------:R-:W-:-:S03]  /*3d60*/  IMAD.HI.U32 R2, R23, UR4, RZ ;  /* 0x0000000417027c27 */ /* 0x000fc6000f8e00ff */
[----:B------:R-:W-:Y:S02]  /*3d70*/  LOP3.LUT R0, R0, 0x400, RZ, 0xc0, !PT ;  /* 0x0000040000007812 */ /* 0x000fe400078ec0ff */
[----:B------:R-:W-:-:S07]  /*3d80*/  SHF.R.U32.HI R2, RZ, UR5, R2 ;  /* 0x00000005ff027c19 */ /* 0x000fce0008011602 */
.L_x_93:
[----:B------:R-:W0:Y:S01]  /*3d90*/  S2R R17, SR_CgaCtaId ;  /* 0x0000000000117919 */ /* 0x000e220000008800 */
[----:B------:R-:W-:-:S04]  /*3da0*/  MOV R10, 0x400 ;  /* 0x00000400000a7802 */ /* 0x000fc80000000f00 */
[----:B0-----:R-:W-:Y:S02]  /*3db0*/  LEA R12, R17, R10, 0x18 ;  /* 0x0000000a110c7211 */ /* 0x001fe400078ec0ff */
[----:B------:R-:W-:-:S03]  /*3dc0*/  SHF.L.U32 R10, R3, 0x1f, RZ ;  /* 0x0000001f030a7819 */ /* 0x000fc600000006ff */
[----:B------:R-:W-:-:S07]  /*3dd0*/  IMAD R21, R5, 0x8, R12 ;  /* 0x0000000805157824 */ /* 0x000fce00078e020c */
.L_x_90:
[----:B0-----:R0:W1:Y:S02]  /*3de0*/  SYNCS.PHASECHK.TRANS64.TRYWAIT P2, [R21+URZ+0x380e0], R10 ;  /* 0x0380e00a150075a7 */ /* 0x001064000804017f */
[----:B-1----:R-:W-:Y:S05]  /*3df0*/  @!P2 NANOSLEEP.SYNCS 0x989680 ;  /* 0x009896800000a95d */ /* 0x002fea0003900000 */
[----:B------:R-:W1:Y:S02]  /*3e00*/  @!P2 SYNCS.PHASECHK.TRANS64 P2, [R21+URZ+0x380e0], R10 ;  /* 0x0380e00a1500a5a7 */ /* 0x000e64000804007f */
[----:B-1----:R-:W-:Y:S05]  /*3e10*/  @!P2 BRA `(.L_x_90) ;  /* 0xfffffffc00f0a947 */ /* 0x002fea000383ffff */
[----:B0-----:R-:W0:Y:S02]  /*3e20*/  @!P1 LDC R10, c[0x0][0x500] ;  /* 0x00014000ff0a9b82 */ /* 0x001e240000000800 */
[----:B0-----:R0:W-:Y:S02]  /*3e30*/  @!P1 SYNCS.ARRIVE.TRANS64 RZ, [R21+URZ+0x38000], R10 ;  /* 0x0380000a15ff99a7 */ /* 0x0011e4000800003f */
[----:B0-----:R-:W-:-:S04]  /*3e40*/  PRMT R10, R20, 0x9910, RZ ;  /* 0x00009910140a7816 */ /* 0x001fc800000000ff */
[----:B------:R-:W-:-:S13]  /*3e50*/  ISETP.NE.AND P2, PT, R10, 0x2, PT ;  /* 0x000000020a00780c */ /* 0x000fda0003f45270 */
[----:B------:R-:W-:Y:S05]  /*3e60*/  @P2 BRA `(.L_x_91) ;  /* 0x0000000000042947 */ /* 0x000fea0003800000 */
[----:B------:R-:W-:Y:S01]  /*3e70*/  BPT.TRAP 0x1 ;  /* 0x000000040000795c */ /* 0x000fe20000300000 */
.L_x_91:
[----:B------:R-:W-:Y:S05]  /*3e80*/  @P0 BRA `(.L_x_92) ;  /* 0x0000000000040947 */ /* 0x000fea0003800000 */
[----:B------:R-:W-:Y:S01]  /*3e90*/  BPT.TRAP 0x1 ;  /* 0x000000040000795c */ /* 0x000fe20000300000 */
.L_x_92:
[----:B------:R-:W0:Y:S01]  /*3ea0*/  LDC R14, c[0x0][0x380] ;  /* 0x0000e000ff0e7b82 */ /* 0x000e220000000800 */
[----:B------:R-:W-:Y:S01]  /*3eb0*/  R2UR UR4, R2 ;  /* 0x00000000020472ca */ /* 0x000fe200000e0000 */
[----:B------:R-:W-:Y:S01]  /*3ec0*/  ULDC UR20, c[0x0][0x38c] ;  /* 0x0000e30000147ab9 */ /* 0x000fe20000000800 */
[----:B------:R-:W-:Y:S01]  /*3ed0*/  R2UR UR5, R23 ;  /* 0x00000000170572ca */ /* 0x000fe200000e0000 */
[----:B------:R-:W-:Y:S01]  /*3ee0*/  UISETP.NE.AND UP0, UPT, UR20, 0x1, UPT ;  /* 0x000000011400788c */ /* 0x000fe2000bf05270 */
[----:B------:R-:W-:Y:S01]  /*3ef0*/  IMAD R10, R5, 0x800, R0 ;  /* 0x00000800050a7824 */ /* 0x000fe200078e0200 */
[----:B------:R-:W-:Y:S01]  /*3f00*/  R2UR UR17, R21 ;  /* 0x00000000151172ca */ /* 0x000fe200000e0000 */
[----:B------:R-:W-:Y:S01]  /*3f10*/  VIADD R4, R4, 0xffffffff ;  /* 0xffffffff04047836 */ /* 0x000fe20000000000 */
[----:B------:R-:W1:Y:S01]  /*3f20*/  LDC.64 R16, c[0x0][0x3b8] ;  /* 0x0000ee00ff107b82 */ /* 0x000e620000000a00 */
[----:B------:R-:W-:Y:S01]  /*3f30*/  IMAD R10, R10, 0x2, R12 ;  /* 0x000000020a0a7824 */ /* 0x000fe200078e020c */
[----:B------:R-:W-:Y:S01]  /*3f40*/  R2UR UR9, R12 ;  /* 0x000000000c0972ca */ /* 0x000fe200000e0000 */
[C---:B------:R-:W-:Y:S01]  /*3f50*/  VIADD R12, R9.reuse, 0x1 ;  /* 0x00000001090c7836 */ /* 0x040fe20000000000 */
[----:B------:R-:W-:Y:S01]  /*3f60*/  R2UR UR18, R9 ;  /* 0x00000000091272ca */ /* 0x000fe200000e0000 */
[----:B------:R-:W-:Y:S01]  /*3f70*/  ULDC.64 UR24, c[0x0][0x198] ;  /* 0x0000660000187ab9 */ /* 0x000fe20000000a00 */
[----:B------:R-:W-:Y:S01]  /*3f80*/  R2UR UR8, R10 ;  /* 0x000000000a0872ca */ /* 0x000fe200000e0000 */
[----:B------:R-:W-:Y:S01]  /*3f90*/  @UP0 ULDC.64 UR10, c[0x0][0x390] ;  /* 0x0000e400000a0ab9 */ /* 0x000fe20000000a00 */
[----:B------:R-:W1:Y:S01]  /*3fa0*/  LDC.64 R18, c[0x0][0x3d8] ;  /* 0x0000f600ff127b82 */ /* 0x000e620000000a00 */
[----:B------:R-:W-:Y:S01]  /*3fb0*/  R2UR UR16, R5 ;  /* 0x00000000051072ca */ /* 0x000fe200000e0000 */
[----:B------:R-:W-:Y:S01]  /*3fc0*/  ULDC.64 UR14, c[0x0][0x3b0] ;  /* 0x0000ec00000e7ab9 */ /* 0x000fe20000000a00 */
[----:B------:R-:W-:Y:S01]  /*3fd0*/  R2UR UR12, R7 ;  /* 0x00000000070c72ca */ /* 0x000fe200000e0000 */
[----:B------:R-:W-:Y:S01]  /*3fe0*/  ULDC.64 UR22, c[0x0][0x3d0] ;  /* 0x0000f40000167ab9 */ /* 0x000fe20000000a00 */
[----:B------:R-:W-:Y:S01]  /*3ff0*/  R2UR UR13, R8 ;  /* 0x00000000080d72ca */ /* 0x000fe200000e0000 */
[----:B------:R-:W-:Y:S01]  /*4000*/  UIADD3 UR17, UR17, 0x38000, URZ ;  /* 0x0003800011117890 */ /* 0x000fe2000fffe03f */
[----:B------:R-:W-:Y:S01]  /*4010*/  ISETP.GT.AND P5, PT, R4, 0x1, PT ;  /* 0x000000010400780c */ /* 0x000fe20003fa4270 */
[----:B------:R-:W2:Y:S01]  /*4020*/  LDC R21, c[0x0][0x3c8] ;  /* 0x0000f200ff157b82 */ /* 0x000ea20000000800 */
[----:B0-----:R-:W-:Y:S01]  /*4030*/  ISETP.NE.AND P2, PT, R14, 0x1, PT ;  /* 0x000000010e00780c */ /* 0x001fe20003f45270 */
[----:B------:R-:W-:Y:S01]  /*4040*/  USHF.L.U32 UR18, UR18, 0x5, URZ ;  /* 0x0000000512127899 */ /* 0x000fe2000800063f */
[----:B------:R-:W-:Y:S01]  /*4050*/  VIADD R5, R5, 0x1 ;  /* 0x0000000105057836 */ /* 0x000fe20000000000 */
[----:B------:R-:W-:-:S02]  /*4060*/  UIADD3 UR8, UR8, 0x1c000, URZ ;  /* 0x0001c00008087890 */ /* 0x000fc4000fffe03f */
[----:B------:R-:W-:Y:S02]  /*4070*/  ULEA UR16, UR16, UR9, 0xc ;  /* 0x0000000910107291 */ /* 0x000fe4000f8e603f */
[C---:B------:R-:W-:Y:S01]  /*4080*/  ISETP.NE.AND P4, PT, R5.reuse, 0x1c, PT ;  /* 0x0000001c0500780c */ /* 0x040fe20003f85270 */
[----:B------:R-:W-:Y:S01]  /*4090*/  UMOV UR26, 0x30000 ;  /* 0x00030000001a7882 */ /* 0x000fe20000000000 */
[----:B------:R-:W-:Y:S01]  /*40a0*/  UMOV UR28, 0x0 ;  /* 0x00000000001c7882 */ /* 0x000fe20000000000 */
[----:B------:R-:W-:Y:S01]  /*40b0*/  UMOV UR29, 0x10000000 ;  /* 0x10000000001d7882 */ /* 0x000fe20000000000 */
[----:B------:R-:W-:Y:S01]  /*40c0*/  UMOV UR9, UR17 ;  /* 0x0000001100097c82 */ /* 0x000fe20008000000 */
[----:B------:R-:W-:Y:S01]  /*40d0*/  SEL R5, R5, RZ, P4 ;  /* 0x000000ff05057207 */ /* 0x000fe20002000000 */
[----:B------:R-:W-:Y:S01]  /*40e0*/  @P2 IMAD.U32 R22, RZ, RZ, UR4 ;  /* 0x00000004ff162e24 */ /* 0x000fe2000f8e00ff */
[----:B------:R-:W-:Y:S01]  /*40f0*/  UIADD3 UR4, UP1, UR24, 0xf0, URZ ;  /* 0x000000f018047890 */ /* 0x000fe2000ff3e03f */
[----:B-1----:R-:W-:Y:S01]  /*4100*/  IMAD R10, R7, R16, R18 ;  /* 0x00000010070a7224 */ /* 0x002fe200078e0212 */
[----:B------:R-:W-:Y:S01]  /*4110*/  UIADD3 UR24, UP2, UR24, 0x1f0, URZ ;  /* 0x000001f018187890 */ /* 0x000fe2000ff5e03f */
[----:B------:R-:W-:Y:S01]  /*4120*/  IMAD R9, R8, R17, R19 ;  /* 0x0000001108097224 */ /* 0x000fe200078e0213 */
[----:B------:R-:W-:-:S02]  /*4130*/  @P2 R2UR UR5, R22 ;  /* 0x00000000160522ca */ /* 0x000fc400000e0000 */
[----:B------:R-:W-:Y:S02]  /*4140*/  ISETP.NE.AND P2, PT, R12, R15, PT ;  /* 0x0000000f0c00720c */ /* 0x000fe40003f45270 */
[----:B------:R-:W-:Y:S01]  /*4150*/  PRMT R9, R10, 0x40, R9 ;  /* 0x000000400a097816 */ /* 0x000fe20000000009 */
[----:B------:R-:W-:Y:S01]  /*4160*/  VIADD R10, R7, 0x1 ;  /* 0x00000001070a7836 */ /* 0x000fe20000000000 */
[----:B------:R-:W-:-:S04]  /*4170*/  SEL R16, RZ, 0x1, P4 ;  /* 0x00000001ff107807 */ /* 0x000fc80002000000 */
[----:B------:R-:W-:-:S03]  /*4180*/  LOP3.LUT R3, R3, R16, RZ, 0x3c, !PT ;  /* 0x0000001003037212 */ /* 0x000fc600078e3cff */
[----:B------:R-:W-:Y:S02]  /*4190*/  UIADD3 UR6, -UR5, URZ, URZ ;  /* 0x0000003f05067290 */ /* 0x000fe4000fffe13f */
[----:B------:R-:W-:Y:S01]  /*41a0*/  UMOV UR21, UR5 ;  /* 0x0000000500157c82 */ /* 0x000fe20008000000 */
[----:B------:R-:W-:-:S03]  /*41b0*/  @P2 IMAD.MOV R10, RZ, RZ, R7 ;  /* 0x000000ffff0a2224 */ /* 0x000fc600078e0207 */
[----:B------:R-:W-:Y:S01]  /*41c0*/  IMAD R14, R14, UR6, R23 ;  /* 0x000000060e0e7c24 */ /* 0x000fe2000f8e0217 */
[----:B------:R-:W-:Y:S01]  /*41d0*/  UIMAD.WIDE.U32 UR6, UR5, UR10, URZ ;  /* 0x0000000a050672a5 */ /* 0x000fe2000f8e003f */
[----:B--2---:R-:W-:Y:S02]  /*41e0*/  ISETP.NE.AND P3, PT, R10, R21, PT ;  /* 0x000000150a00720c */ /* 0x004fe40003f65270 */
[----:B------:R-:W-:Y:S01]  /*41f0*/  UMOV UR10, UR18 ;  /* 0x00000012000a7c82 */ /* 0x000fe20008000000 */
[----:B------:R-:W-:Y:S01]  /*4200*/  @UP0 USHF.R.U32.HI UR21, URZ, UR11, UR7 ;  /* 0x0000000b3f150299 */ /* 0x000fe20008011607 */
[----:B------:R-:W-:Y:S01]  /*4210*/  R2UR UR19, R14 ;  /* 0x000000000e1372ca */ /* 0x000fe200000e0000 */
[----:B------:R-:W-:Y:S01]  /*4220*/  VIADD R14, R8, 0x1 ;  /* 0x00000001080e7836 */ /* 0x000fe20000000000 */
[----:B------:R-:W-:Y:S01]  /*4230*/  R2UR UR7, R9 ;  /* 0x00000000090772ca */ /* 0x000fe200000e0000 */
[----:B------:R-:W-:Y:S01]  /*4240*/  UIADD3 UR6, -UR21, URZ, URZ ;  /* 0x0000003f15067290 */ /* 0x000fe2000fffe13f */
[----:B------:R-:W-:-:S02]  /*4250*/  R2UR UR11, R11 ;  /* 0x000000000b0b72ca */ /* 0x000fc400000e0000 */
[----:B------:R-:W-:Y:S01]  /*4260*/  SEL R9, R12, RZ, P2 ;  /* 0x000000ff0c097207 */ /* 0x000fe20001000000 */
[----:B------:R-:W-:Y:S01]  /*4270*/  UIMAD UR20, UR20, UR6, UR5 ;  /* 0x00000006141472a4 */ /* 0x000fe2000f8e0205 */
[----:B------:R-:W-:Y:S01]  /*4280*/  SEL R7, R10, RZ, P3 ;  /* 0x000000ff0a077207 */ /* 0x000fe20001800000 */
[----:B------:R-:W-:Y:S01]  /*4290*/  UIADD3.X UR5, URZ, UR25, URZ, UP1, !UPT ;  /* 0x000000193f057290 */ /* 0x000fe20008ffe43f */
[----:B------:R-:W-:Y:S01]  /*42a0*/  @P3 IMAD.MOV R14, RZ, RZ, R8 ;  /* 0x000000ffff0e3224 */ /* 0x000fe200078e0208 */
[----:B------:R-:W-:Y:S02]  /*42b0*/  UIMAD UR20, UR20, UR15, UR23 ;  /* 0x0000000f141472a4 */ /* 0x000fe4000f8e0217 */
[----:B------:R-:W-:Y:S01]  /*42c0*/  UIMAD UR19, UR19, UR14, UR22 ;  /* 0x0000000e131372a4 */ /* 0x000fe2000f8e0216 */
[----:B------:R-:W-:Y:S01]  /*42d0*/  IMAD.MOV.U32 R8, RZ, RZ, R14 ;  /* 0x000000ffff087224 */ /* 0x000fe200078e000e */
[----:B------:R-:W-:Y:S02]  /*42e0*/  UPRMT UR6, UR7, 0x5410, URZ ;  /* 0x0000541007067896 */ /* 0x000fe4000800003f */
[----:B------:R-:W-:-:S07]  /*42f0*/  UIADD3.X UR25, URZ, UR25, URZ, UP2, !UPT ;  /* 0x000000193f197290 */ /* 0x000fce00097fe43f */
[----:B------:R0:W-:Y:S02]  /*4300*/  UTMALDG.4D.IM2COL [UR16], [UR4], UR6 ;  /* 0x00000010040073b4 */ /* 0x0001e40008058006 */
[----:B------:R0:W-:Y:S02]  /*4310*/  UTMALDG.4D.MULTICAST [UR8], [UR24], UR26, desc[UR28] ;  /* 0x00001c08180073b4 */ /* 0x0001e4000801981a */
[----:B0-----:R-:W-:Y:S05]  /*4320*/  @P5 BRA `(.L_x_93) ;  /* 0xfffffff800985947 */ /* 0x001fea000383ffff */
.L_x_89:
[----:B------:R-:W-:Y:S01]  /*4330*/  ISETP.GE.U32.AND P2, PT, R13, 0x1c, PT ;  /* 0x0000001c0d00780c */ /* 0x000fe20003f46070 */
[----:B------:R-:W-:Y:S05]  /*4340*/  WARPSYNC.ALL ;  /* 0x0000000000007948 */ /* 0x000fea0003800000 */
[----:B------:R-:W-:-:S07]  /*4350*/  ELECT P1, URZ, PT ;  /* 0x00000000003f782f */ /* 0x000fce0003820000 */
[----:B---3-5:R-:W-:-:S05]  /*4360*/  @P2 SHF.R.U32.HI R2, RZ, 0x2, R13 ;  /* 0x00000002ff022819 */ /* 0x028fca000001160d */
[----:B------:R-:W-:-:S05]  /*4370*/  @P2 IMAD.WIDE.U32 R2, R2, 0x24924925, RZ ;  /* 0x2492492502022825 */ /* 0x000fca00078e00ff */
[----:B------:R-:W-:-:S04]  /*4380*/  @P2 LOP3.LUT R2, R3, 0x1, RZ, 0xc0, !PT ;  /* 0x0000000103022812 */ /* 0x000fc800078ec0ff */
[----:B------:R-:W-:Y:S01]  /*4390*/  @P2 ISETP.NE.U32.AND P0, PT, R2, 0x1, PT ;  /* 0x000000010200280c */ /* 0x000fe20003f05070 */
[----:B------:R-:W-:-:S12]  /*43a0*/  @!P1 EXIT ;  /* 0x000000000000994d */ /* 0x000fd80003800000 */
[----:B------:R-:W-:Y:S01]  /*43b0*/  LOP3.LUT R6, R6, 0x2, RZ, 0xfc, !PT ;  /* 0x0000000206067812 */ /* 0x000fe200078efcff */
[----:B------:R-:W-:Y:S01]  /*43c0*/  IMAD.MOV.U32 R4, RZ, RZ, 0x1 ;  /* 0x00000001ff047424 */ /* 0x000fe200078e00ff */
[----:B------:R-:W-:Y:S02]  /*43d0*/  @P2 ISETP.NE.U32.AND.EX P0, PT, RZ, RZ, PT, P0 ;  /* 0x000000ffff00220c */ /* 0x000fe40003f05100 */
[----:B------:R-:W-:Y:S02]  /*43e0*/  ISETP.NE.AND P1, PT, R6, 0x3, PT ;  /* 0x000000030600780c */ /* 0x000fe40003f25270 */
[----:B------:R-:W-:-:S11]  /*43f0*/  @P2 SEL R4, RZ, 0x1, !P0 ;  /* 0x00000001ff042807 */ /* 0x000fd60004000000 */
[----:B------:R-:W-:Y:S05]  /*4400*/  @!P1 BRA `(.L_x_94) ;  /* 0x0000000000049947 */ /* 0x000fea0003800000 */
[----:B------:R-:W-:Y:S01]  /*4410*/  BPT.TRAP 0x1 ;  /* 0x000000040000795c */ /* 0x000fe20000300000 */
.L_x_94:
[----:B------:R-:W0:Y:S01]  /*4420*/  S2R R5, SR_CgaCtaId ;  /* 0x0000000000057919 */ /* 0x000e220000008800 */
[----:B------:R-:W-:Y:S02]  /*4430*/  SHF.R.U32.HI R2, RZ, 0x2, R13 ;  /* 0x00000002ff027819 */ /* 0x000fe4000001160d */
[----:B--2---:R-:W-:-:S03]  /*4440*/  MOV R0, 0x400 ;  /* 0x0000040000007802 */ /* 0x004fc60000000f00 */
[----:B------:R-:W-:-:S04]  /*4450*/  IMAD.WIDE.U32 R2, R2, 0x24924925, RZ ;  /* 0x2492492502027825 */ /* 0x000fc800078e00ff */
[----:B------:R-:W-:Y:S01]  /*4460*/  IMAD R3, R3, -0x1c, R13 ;  /* 0xffffffe403037824 */ /* 0x000fe200078e020d */
[----:B0-----:R-:W-:Y:S02]  /*4470*/  LEA R0, R5, R0, 0x18 ;  /* 0x0000000005007211 */ /* 0x001fe400078ec0ff */
[----:B------:R-:W-:-:S03]  /*4480*/  SHF.L.U32 R5, R4, 0x1f, RZ ;  /* 0x0000001f04057819 */ /* 0x000fc600000006ff */
[----:B------:R-:W-:-:S04]  /*4490*/  VIADD R0, R0, 0x380e0 ;  /* 0x000380e000007836 */ /* 0x000fc80000000000 */
[----:B------:R-:W-:-:S07]  /*44a0*/  IMAD R2, R3, 0x8, R0 ;  /* 0x0000000803027824 */ /* 0x000fce00078e0200 */
.L_x_95:
[----:B0-----:R0:W1:Y:S02]  /*44b0*/  SYNCS.PHASECHK.TRANS64.TRYWAIT P0, [R2+URZ], R5 ;  /* 0x00000005020075a7 */ /* 0x001064000800017f */
[----:B-1----:R-:W-:Y:S05]  /*44c0*/  @!P0 NANOSLEEP.SYNCS 0x989680 ;  /* 0x009896800000895d */ /* 0x002fea0003900000 */
[----:B------:R-:W1:Y:S02]  /*44d0*/  @!P0 SYNCS.PHASECHK.TRANS64 P0, [R2+URZ], R5 ;  /* 0x00000005020085a7 */ /* 0x000e64000800007f */
[----:B-1----:R-:W-:Y:S05]  /*44e0*/  @!P0 BRA `(.L_x_95) ;  /* 0xfffffffc00f08947 */ /* 0x002fea000383ffff */
[----:B------:R-:W-:-:S05]  /*44f0*/  VIADD R3, R3, 0x1 ;  /* 0x0000000103037836 */ /* 0x000fca0000000000 */
[----:B------:R-:W-:-:S04]  /*4500*/  ISETP.NE.AND P0, PT, R3, 0x1c, PT ;  /* 0x0000001c0300780c */ /* 0x000fc80003f05270 */
[----:B0-----:R-:W-:Y:S02]  /*4510*/  SEL R5, RZ, 0x1, P0 ;  /* 0x00000001ff057807 */ /* 0x001fe40000000000 */
[----:B------:R-:W-:Y:S02]  /*4520*/  SEL R3, R3, RZ, P0 ;  /* 0x000000ff03037207 */ /* 0x000fe40000000000 */
[----:B------:R-:W-:-:S03]  /*4530*/  LOP3.LUT R7, R4, R5, RZ, 0x3c, !PT ;  /* 0x0000000504077212 */ /* 0x000fc600078e3cff */
[----:B------:R-:W-:Y:S01]  /*4540*/  IMAD R2, R3, 0x8, R0 ;  /* 0x0000000803027824 */ /* 0x000fe200078e0200 */
[----:B------:R-:W-:-:S07]  /*4550*/  SHF.L.U32 R5, R7, 0x1f, RZ ;  /* 0x0000001f07057819 */ /* 0x000fce00000006ff */
.L_x_96:
        /* <DEDUP_REMOVED lines=11> */
.L_x_97:
        /* <DEDUP_REMOVED lines=11> */
.L_x_98:
        /* <DEDUP_REMOVED lines=11> */
.L_x_99:
        /* <DEDUP_REMOVED lines=11> */
.L_x_100:
        /* <DEDUP_REMOVED lines=11> */
.L_x_101:
        /* <DEDUP_REMOVED lines=11> */
.L_x_102:
        /* <DEDUP_REMOVED lines=11> */
.L_x_103:
        /* <DEDUP_REMOVED lines=11> */
.L_x_104:
        /* <DEDUP_REMOVED lines=11> */
.L_x_105:
        /* <DEDUP_REMOVED lines=11> */
.L_x_106:
        /* <DEDUP_REMOVED lines=11> */
.L_x_107:
        /* <DEDUP_REMOVED lines=11> */
.L_x_108:
        /* <DEDUP_REMOVED lines=11> */
.L_x_109:
        /* <DEDUP_REMOVED lines=11> */
.L_x_110:
        /* <DEDUP_REMOVED lines=11> */
.L_x_111:
        /* <DEDUP_REMOVED lines=11> */
.L_x_112:
        /* <DEDUP_REMOVED lines=11> */
.L_x_113:
        /* <DEDUP_REMOVED lines=11> */
.L_x_114:
        /* <DEDUP_REMOVED lines=11> */
.L_x_115:
        /* <DEDUP_REMOVED lines=11> */
.L_x_116:
        /* <DEDUP_REMOVED lines=11> */
.L_x_117:
        /* <DEDUP_REMOVED lines=11> */
.L_x_118:
        /* <DEDUP_REMOVED lines=11> */
.L_x_119:
        /* <DEDUP_REMOVED lines=11> */
.L_x_120:
        /* <DEDUP_REMOVED lines=11> */
.L_x_121:
        /* <DEDUP_REMOVED lines=11> */
.L_x_122:
[----:B0-----:R0:W1:Y:S02]  /*5740*/  SYNCS.PHASECHK.TRANS64.TRYWAIT P0, [R3+URZ], R0 ;  /* 0x00000000030075a7 */ /* 0x001064000800017f */
[----:B-1----:R-:W-:Y:S05]  /*5750*/  @!P0 NANOSLEEP.SYNCS 0x989680 ;  /* 0x009896800000895d */ /* 0x002fea0003900000 */
[----:B------:R-:W1:Y:S02]  /*5760*/  @!P0 SYNCS.PHASECHK.TRANS64 P0, [R3+URZ], R0 ;  /* 0x00000000030085a7 */ /* 0x000e64000800007f */
[----:B-1----:R-:W-:Y:S05]  /*5770*/  @P0 EXIT ;  /* 0x000000000000094d */ /* 0x002fea0003800000 */
[----:B------:R-:W-:Y:S05]  /*5780*/  BRA `(.L_x_122) ;  /* 0xfffffffc00ec7947 */ /* 0x000fea000383ffff */
.L_x_123:
[----:B------:R-:W-:-:S00]  /*5790*/  BRA `(.L_x_123) ;  /* 0xfffffffc00fc7947 */ /* 0x000fc0000383ffff */
[----:B------:R-:W-:-:S00]  /*57a0*/  NOP ;  /* 0x0000000000007918 */ /* 0x000fc00000000000 */
        /* <DEDUP_REMOVED lines=13> */
.L_x_124:


//--------------------- .nv.shared._ZN7cutlass13device_kernelINS_4conv6kernel13ConvUniversalINS1_16ConvProblemShapeILNS1_8OperatorE0ELi2EEENS1_10collective14CollectiveConvINS1_46MainloopSm90TmaGmmaWarpSpecializedImplicitGemmILS5_0ELi28ELi2EN4cute5tupleIJNSA_1CILi2EEENSC_ILi1EEESE_EEENS1_36KernelImplicitTmaWarpSpecializedSm90ELi1EEENSB_IJNSC_ILi64EEESI_NSB_IJNSC_ILi32EEEEEEEEENS_10bfloat16_tESM_NSA_8TiledMMAINSA_8MMA_AtomIJNSA_4SM904GMMA27MMA_64x64x16_F32BF16BF16_SSILNSQ_5MajorE0ELSS_0ELNSQ_7ScaleInE1ELST_1EEEEEENSA_6LayoutINSB_IJSE_SE_SE_EEENSB_IJNSC_ILi0EEESY_SY_EEEEENSB_IJNSA_10UnderscoreES11_S11_EEEEENS7_6detail26Sm90ImplicitGemmTileTraitsINSA_20SM90_TMA_LOAD_IM2COLENSA_14ComposedLayoutINSA_7SwizzleILi2ELi4ELi3EEENSA_18smem_ptr_flag_bitsILi16EEENSW_INSB_IJNSB_IJNSC_ILi8EEES1C_EEENSB_IJSJ_SE_EEENSB_IJSE_NSC_ILi28EEEEEEEEENSB_IJNSB_IJSJ_NSC_ILi256EEEEEENSB_IJSE_SY_EEENSB_IJSY_NSC_ILi2048EEEEEEEEEEEEEvEENS15_INSA_23SM90_TMA_LOAD_MULTICASTES1P_vEEEENS_8epilogue10collective6detail29Sm90TmaWarpSpecializedAdapterINS1V_15DefaultEpilogueISM_NSB_IJNSB_IJlllEEESE_SY_EEES20_NS1U_6thread17LinearCombinationISM_Li1EffLNS21_9ScaleType4KindE0ELNS_15FloatRoundStyleE2ESM_EENS_4gemm15EpilogueDefaultEEEEEvvEEEEvNT_6ParamsE --------------------------
	.section	.nv.shared._ZN7cutlass13device_kernelINS_4conv6kernel13ConvUniversalINS1_16ConvProblemShapeILNS1_8OperatorE0ELi2EEENS1_10collective14CollectiveConvINS1_46MainloopSm90TmaGmmaWarpSpecializedImplicitGemmILS5_0ELi28ELi2EN4cute5tupleIJNSA_1CILi2EEENSC_ILi1EEESE_EEENS1_36KernelImplicitTmaWarpSpecializedSm90ELi1EEENSB_IJNSC_ILi64EEESI_NSB_IJNSC_ILi32EEEEEEEEENS_10bfloat16_tESM_NSA_8TiledMMAINSA_8MMA_AtomIJNSA_4SM904GMMA27MMA_64x64x16_F32BF16BF16_SSILNSQ_5MajorE0ELSS_0ELNSQ_7ScaleInE1ELST_1EEEEEENSA_6LayoutINSB_IJSE_SE_SE_EEENSB_IJNSC_ILi0EEESY_SY_EEEEENSB_IJNSA_10UnderscoreES11_S11_EEEEENS7_6detail26Sm90ImplicitGemmTileTraitsINSA_20SM90_TMA_LOAD_IM2COLENSA_14ComposedLayoutINSA_7SwizzleILi2ELi4ELi3EEENSA_18smem_ptr_flag_bitsILi16EEENSW_INSB_IJNSB_IJNSC_ILi8EEES1C_EEENSB_IJSJ_SE_EEENSB_IJSE_NSC_ILi28EEEEEEEEENSB_IJNSB_IJSJ_NSC_ILi256EEEEEENSB_IJSE_SY_EEENSB_IJSY_NSC_ILi2048EEEEEEEEEEEEEvEENS15_INSA_23SM90_TMA_LOAD_MULTICASTES1P_vEEEENS_8epilogue10collective6detail29Sm90TmaWarpSpecializedAdapterINS1V_15DefaultEpilogueISM_NSB_IJNSB_IJlllEEESE_SY_EEES20_NS1U_6thread17LinearCombinationISM_Li1EffLNS21_9ScaleType4KindE0ELNS_15FloatRoundStyleE2ESM_EENS_4gemm15EpilogueDefaultEEEEEvvEEEEvNT_6ParamsE,"aw",@nobits
	.sectionflags	@""
	.align	16
	.zero		1024


//--------------------- .nv.shared.reserved.0     --------------------------
	.section	.nv.shared.reserved.0,"aw",@nobits
	.weak		__nv_reservedSMEM_offset_0_alias
	.size		__nv_reservedSMEM_offset_0_alias, 0, 0
	.other		__nv_reservedSMEM_offset_0_alias,@"STO_CUDA_RESERVED_SHARED STV_DEFAULT"
__nv_reservedSMEM_offset_0_alias:
	.zero		0


//--------------------- .nv.global                --------------------------
	.section	.nv.global,"aw",@nobits
.nv.global:
	.type		_ZN39_INTERNAL_15d5ac68_4_k_cu_07b72703_26824cute1_E,@object
	.size		_ZN39_INTERNAL_15d5ac68_4_k_cu_07b72703_26824cute1_E,(_ZN39_INTERNAL_15d5ac68_4_k_cu_07b72703_26824cuda3std3__45__cpo6cbeginE - _ZN39_INTERNAL_15d5ac68_4_k_cu_07b72703_26824cute1_E)
_ZN39_INTERNAL_15d5ac68_4_k_cu_07b72703_26824cute1_E:
	.zero		1
	.type		_ZN39_INTERNAL_15d5ac68_4_k_cu_07b72703_26824cuda3std3__45__cpo6cbeginE,@object
	.size		_ZN39_INTERNAL_15d5ac68_4_k_cu_07b72703_26824cuda3std3__45__cpo6cbeginE,(_ZN39_INTERNAL_15d5ac68_4_k_cu_07b72703_26824cuda3std3__48in_placeE - _ZN39_INTERNAL_15d5ac68_4_k_cu_07b72703_26824cuda3std3__45__cpo6cbeginE)
_ZN39_INTERNAL_15d5ac68_4_k_cu_07b72703_26824cuda3std3__45__cpo6cbeginE:
	.zero		1
	.type		_ZN39_INTERNAL_15d5ac68_4_k_cu_07b72703_26824cuda3std3__48in_placeE,@object
	.size		_ZN39_INTERNAL_15d5ac68_4_k_cu_07b72703_26824cuda3std3__48in_placeE,(_ZN39_INTERNAL_15d5ac68_4_k_cu_07b72703_26824cuda3std6ranges3__45__cpo9iter_moveE - _ZN39_INTERNAL_15d5ac68_4_k_cu_07b72703_26824cuda3std3__48in_placeE)
_ZN39_INTERNAL_15d5ac68_4_k_cu_07b72703_26824cuda3std3__48in_placeE:
	.zero		1
	.type		_ZN39_INTERNAL_15d5ac68_4_k_cu_07b72703_26824cuda3std6ranges3__45__cpo9iter_moveE,@object
	.size		_ZN39_INTERNAL_15d5ac68_4_k_cu_07b72703_26824cuda3std6ranges3__45__cpo9iter_moveE,(_ZN39_INTERNAL_15d5ac68_4_k_cu_07b72703_26824cuda3std3__45__cpo5beginE - _ZN39_INTERNAL_15d5ac68_4_k_cu_07b72703_26824cuda3std6ranges3__45__cpo9iter_moveE)
_ZN39_INTERNAL_15d5ac68_4_k_cu_07b72703_26824cuda3std6ranges3__45__cpo9iter_moveE:
	.zero		1
	.type		_ZN39_INTERNAL_15d5ac68_4_k_cu_07b72703_26824cuda3std3__45__cpo5beginE,@object
	.size		_ZN39_INTERNAL_15d5ac68_4_k_cu_07b72703_26824cuda3std3__45__cpo5beginE,(_ZN39_INTERNAL_15d5ac68_4_k_cu_07b72703_26824cuda3std3__441_GLOBAL__N__15d5ac68_4_k_cu_07b72703_26826ignoreE - _ZN39_INTERNAL_15d5ac68_4_k_cu_07b72703_26824cuda3std3__45__cpo5beginE)
_ZN39_INTERNAL_15d5ac68_4_k_cu_07b72703_26824cuda3std3__45__cpo5beginE:
	.zero		1
	.type		_ZN39_INTERNAL_15d5ac68_4_k_cu_07b72703_26824cuda3std3__441_GLOBAL__N__15d5ac68_4_k_cu_07b72703_26826ignoreE,@object
	.size		_ZN39_INTERNAL_15d5ac68_4_k_cu_07b72703_26824cuda3std3__441_GLOBAL__N__15d5ac68_4_k_cu_07b72703_26826ignoreE,(_ZN39_INTERNAL_15d5ac68_4_k_cu_07b72703_26824cute7productE - _ZN39_INTERNAL_15d5ac68_4_k_cu_07b72703_26824cuda3std3__441_GLOBAL__N__15d5ac68_4_k_cu_07b72703_26826ignoreE)
_ZN39_INTERNAL_15d5ac68_4_k_cu_07b72703_26824cuda3std3__441_GLOBAL__N__15d5ac68_4_k_cu_07b72703_26826ignoreE:
	.zero		1
	.type		_ZN39_INTERNAL_15d5ac68_4_k_cu_07b72703_26824cute7productE,@object
	.size		_ZN39_INTERNAL_15d5ac68_4_k_cu_07b72703_26824cute7productE,(_ZN39_INTERNAL_15d5ac68_4_k_cu_07b72703_26824cuda3std3__45__cpo3endE - _ZN39_INTERNAL_15d5ac68_4_k_cu_07b72703_26824cute7productE)
_ZN39_INTERNAL_15d5ac68_4_k_cu_07b72703_26824cute7productE:
	.zero		1
	.type		_ZN39_INTERNAL_15d5ac68_4_k_cu_07b72703_26824cuda3std3__45__cpo3endE,@object
	.size		_ZN39_INTERNAL_15d5ac68_4_k_cu_07b72703_26824cuda3std3__45__cpo3endE,(_ZN39_INTERNAL_15d5ac68_4_k_cu_07b72703_26824cuda3std3__419piecewise_constructE - _ZN39_INTERNAL_15d5ac68_4_k_cu_07b72703_26824cuda3std3__45__cpo3endE)
_ZN39_INTERNAL_15d5ac68_4_k_cu_07b72703_26824cuda3std3__45__cpo3endE:
	.zero		1
	.type		_ZN39_INTERNAL_15d5ac68_4_k_cu_07b72703_26824cuda3std3__419piecewise_constructE,@object
	.size		_ZN39_INTERNAL_15d5ac68_4_k_cu_07b72703_26824cuda3std3__419piecewise_constructE,(_ZN39_INTERNAL_15d5ac68_4_k_cu_07b72703_26824cuda3std3__45__cpo4cendE - _ZN39_INTERNAL_15d5ac68_4_k_cu_07b72703_26824cuda3std3__419piecewise_constructE)
_ZN39_INTERNAL_15d5ac68_4_k_cu_07b72703_26824cuda3std3__419piecewise_constructE:
	.zero		1
	.type		_ZN39_INTERNAL_15d5ac68_4_k_cu_07b72703_26824cuda3std3__45__cpo4cendE,@object
	.size		_ZN39_INTERNAL_15d5ac68_4_k_cu_07b72703_26824cuda3std3__45__cpo4cendE,(_ZN39_INTERNAL_15d5ac68_4_k_cu_07b72703_26824cuda3std6ranges3__45__cpo4swapE - _ZN39_INTERNAL_15d5ac68_4_k_cu_07b72703_26824cuda3std3__45__cpo4cendE)
_ZN39_INTERNAL_15d5ac68_4_k_cu_07b72703_26824cuda3std3__45__cpo4cendE:
	.zero		1
	.type		_ZN39_INTERNAL_15d5ac68_4_k_cu_07b72703_26824cuda3std6ranges3__45__cpo4swapE,@object
	.size		_ZN39_INTERNAL_15d5ac68_4_k_cu_07b72703_26824cuda3std6ranges3__45__cpo4swapE,(.L_7 - _ZN39_INTERNAL_15d5ac68_4_k_cu_07b72703_26824cuda3std6ranges3__45__cpo4swapE)
_ZN39_INTERNAL_15d5ac68_4_k_cu_07b72703_26824cuda3std6ranges3__45__cpo4swapE:
	.zero		1
.L_7:


//--------------------- .nv.constant0._ZN7cutlass13device_kernelINS_4conv6kernel13ConvUniversalINS1_16ConvProblemShapeILNS1_8OperatorE0ELi2EEENS1_10collective14CollectiveConvINS1_46MainloopSm90TmaGmmaWarpSpecializedImplicitGemmILS5_0ELi28ELi2EN4cute5tupleIJNSA_1CILi2EEENSC_ILi1EEESE_EEENS1_36KernelImplicitTmaWarpSpecializedSm90ELi1EEENSB_IJNSC_ILi64EEESI_NSB_IJNSC_ILi32EEEEEEEEENS_10bfloat16_tESM_NSA_8TiledMMAINSA_8MMA_AtomIJNSA_4SM904GMMA27MMA_64x64x16_F32BF16BF16_SSILNSQ_5MajorE0ELSS_0ELNSQ_7ScaleInE1ELST_1EEEEEENSA_6LayoutINSB_IJSE_SE_SE_EEENSB_IJNSC_ILi0EEESY_SY_EEEEENSB_IJNSA_10UnderscoreES11_S11_EEEEENS7_6detail26Sm90ImplicitGemmTileTraitsINSA_20SM90_TMA_LOAD_IM2COLENSA_14ComposedLayoutINSA_7SwizzleILi2ELi4ELi3EEENSA_18smem_ptr_flag_bitsILi16EEENSW_INSB_IJNSB_IJNSC_ILi8EEES1C_EEENSB_IJSJ_SE_EEENSB_IJSE_NSC_ILi28EEEEEEEEENSB_IJNSB_IJSJ_NSC_ILi256EEEEEENSB_IJSE_SY_EEENSB_IJSY_NSC_ILi2048EEEEEEEEEEEEEvEENS15_INSA_23SM90_TMA_LOAD_MULTICASTES1P_vEEEENS_8epilogue10collective6detail29Sm90TmaWarpSpecializedAdapterINS1V_15DefaultEpilogueISM_NSB_IJNSB_IJlllEEESE_SY_EEES20_NS1U_6thread17LinearCombinationISM_Li1EffLNS21_9ScaleType4KindE0ELNS_15FloatRoundStyleE2ESM_EENS_4gemm15EpilogueDefaultEEEEEvvEEEEvNT_6ParamsE --------------------------
	.section	.nv.constant0._ZN7cutlass13device_kernelINS_4conv6kernel13ConvUniversalINS1_16ConvProblemShapeILNS1_8OperatorE0ELi2EEENS1_10collective14CollectiveConvINS1_46MainloopSm90TmaGmmaWarpSpecializedImplicitGemmILS5_0ELi28ELi2EN4cute5tupleIJNSA_1CILi2EEENSC_ILi1EEESE_EEENS1_36KernelImplicitTmaWarpSpecializedSm90ELi1EEENSB_IJNSC_ILi64EEESI_NSB_IJNSC_ILi32EEEEEEEEENS_10bfloat16_tESM_NSA_8TiledMMAINSA_8MMA_AtomIJNSA_4SM904GMMA27MMA_64x64x16_F32BF16BF16_SSILNSQ_5MajorE0ELSS_0ELNSQ_7ScaleInE1ELST_1EEEEEENSA_6LayoutINSB_IJSE_SE_SE_EEENSB_IJNSC_ILi0EEESY_SY_EEEEENSB_IJNSA_10UnderscoreES11_S11_EEEEENS7_6detail26Sm90ImplicitGemmTileTraitsINSA_20SM90_TMA_LOAD_IM2COLENSA_14ComposedLayoutINSA_7SwizzleILi2ELi4ELi3EEENSA_18smem_ptr_flag_bitsILi16EEENSW_INSB_IJNSB_IJNSC_ILi8EEES1C_EEENSB_IJSJ_SE_EEENSB_IJSE_NSC_ILi28EEEEEEEEENSB_IJNSB_IJSJ_NSC_ILi256EEEEEENSB_IJSE_SY_EEENSB_IJSY_NSC_ILi2048EEEEEEEEEEEEEvEENS15_INSA_23SM90_TMA_LOAD_MULTICASTES1P_vEEEENS_8epilogue10collective6detail29Sm90TmaWarpSpecializedAdapterINS1V_15DefaultEpilogueISM_NSB_IJNSB_IJlllEEESE_SY_EEES20_NS1U_6thread17LinearCombinationISM_Li1EffLNS21_9ScaleType4KindE0ELNS_15FloatRoundStyleE2ESM_EENS_4gemm15EpilogueDefaultEEEEEvvEEEEvNT_6ParamsE,"a",@progbits
	.sectionflags	@""
	.align	4
.nv.constant0._ZN7cutlass13device_kernelINS_4conv6kernel13ConvUniversalINS1_16ConvProblemShapeILNS1_8OperatorE0ELi2EEENS1_10collective14CollectiveConvINS1_46MainloopSm90TmaGmmaWarpSpecializedImplicitGemmILS5_0ELi28ELi2EN4cute5tupleIJNSA_1CILi2EEENSC_ILi1EEESE_EEENS1_36KernelImplicitTmaWarpSpecializedSm90ELi1EEENSB_IJNSC_ILi64EEESI_NSB_IJNSC_ILi32EEEEEEEEENS_10bfloat16_tESM_NSA_8TiledMMAINSA_8MMA_AtomIJNSA_4SM904GMMA27MMA_64x64x16_F32BF16BF16_SSILNSQ_5MajorE0ELSS_0ELNSQ_7ScaleInE1ELST_1EEEEEENSA_6LayoutINSB_IJSE_SE_SE_EEENSB_IJNSC_ILi0EEESY_SY_EEEEENSB_IJNSA_10UnderscoreES11_S11_EEEEENS7_6detail26Sm90ImplicitGemmTileTraitsINSA_20SM90_TMA_LOAD_IM2COLENSA_14ComposedLayoutINSA_7SwizzleILi2ELi4ELi3EEENSA_18smem_ptr_flag_bitsILi16EEENSW_INSB_IJNSB_IJNSC_ILi8EEES1C_EEENSB_IJSJ_SE_EEENSB_IJSE_NSC_ILi28EEEEEEEEENSB_IJNSB_IJSJ_NSC_ILi256EEEEEENSB_IJSE_SY_EEENSB_IJSY_NSC_ILi2048EEEEEEEEEEEEEvEENS15_INSA_23SM90_TMA_LOAD_MULTICASTES1P_vEEEENS_8epilogue10collective6detail29Sm90TmaWarpSpecializedAdapterINS1V_15DefaultEpilogueISM_NSB_IJNSB_IJlllEEESE_SY_EEES20_NS1U_6thread17LinearCombinationISM_Li1EffLNS21_9ScaleType4KindE0ELNS_15FloatRoundStyleE2ESM_EENS_4gemm15EpilogueDefaultEEEEEvvEEEEvNT_6ParamsE:
	.zero		1536


//--------------------- SYMBOLS --------------------------

	.type		.nv.reservedSmem.offset0,@object
	.size		.nv.reservedSmem.offset0,0x4
